	.target	sm_100a

	.elftype	@"ET_EXEC"


//--------------------- .note.nv.tkinfo           --------------------------
	.section	.note.nv.tkinfo,"",@"SHT_NOTE"
	.sectionflags	@"SHF_NOTE_NV_TKINFO"
	.tkinfo
        /*0018*/ 	.word	0x00000002
        /*0030*/ 	.string	""
        /*0030*/ 	.string	"ptxas"
        /*0030*/ 	.string	"Cuda compilation tools, release 13.0, V13.0.88"
        /*0030*/ 	.string	"Build cuda_13.0.r13.0/compiler.36424714_0"
        /*0030*/ 	.string	"-arch sm_100a -m 64 "



//--------------------- .note.nv.cuinfo           --------------------------
	.section	.note.nv.cuinfo,"",@"SHT_NOTE"
	.sectionflags	@"SHF_NOTE_NV_CUINFO"
        /*0018*/ 	.short	0x0002
        /*001a*/ 	.short	0x0064
        /*001c*/ 	.short	0x0082
	.zero		2


//--------------------- .nv.info                  --------------------------
	.section	.nv.info,"",@"SHT_CUDA_INFO"
	.align	4


	//----- nvinfo : EIATTR_REGCOUNT
	.align		4
        /*0000*/ 	.byte	0x04, 0x2f
        /*0002*/ 	.short	(.L_19 - .L_18)
	.align		4
.L_18:
        /*0004*/ 	.word	index@(_ZN7cutlass13device_kernelINS_4gemm6kernel13GemmUniversalIN4cute5tupleIJiiiiEEENS1_10collective13CollectiveMmaINS1_35MainloopSm100TmaUmmaWarpSpecializedILi53ELi2ELi4ENS5_IJNS4_1CILi2EEENSA_ILi1EEESC_EEEEENS5_IJNSA_ILi64EEESF_NSA_ILi16EEEEEENS_6half_tENS5_IJlSC_lEEESI_SJ_NS4_8TiledMMAINS4_8MMA_AtomIJNS4_20SM100_MMA_F16BF16_SSISI_SI_fLi64ELi64ELNS4_4UMMA5MajorE0ELSO_0ELNSN_7ScaleInE0ELSP_0EEEEEENS4_6LayoutINS5_IJSC_SC_SC_EEENS5_IJNSA_ILi0EEESU_SU_EEEEENS5_IJNS4_10UnderscoreESX_SX_EEEEENS4_13SM90_TMA_LOADENS4_14ComposedLayoutINS4_7SwizzleILi1ELi4ELi3EEENS4_18smem_ptr_flag_bitsILi16EEENSS_INS5_IJNSA_ILi8EEESG_EEENS5_IJSG_SC_EEEEEEEvNS4_8identityENS4_23SM90_TMA_LOAD_MULTICASTES1A_vS1B_EENS_8epilogue10collective18CollectiveEpilogueINS1E_23Sm100TmaWarpSpecializedILi3ELi2ELi16ELb1ELb0EEEJSH_NS5_IJNSS_ISF_SC_EENSS_INSA_ILi32EEESC_EEEEESI_SJ_SI_SJ_NS1E_6fusion15FusionCallbacksIS1I_NS1N_17LinearCombinationISI_fSI_fLNS_15FloatRoundStyleE2EEESH_S1M_JEEENS4_5SM1004TMEM4LOAD26SM100_TMEM_LOAD_16dp256b4xES10_NS11_INS12_ILi2ELi4ELi3EEES15_NSS_INS5_IJS16_S1K_EEENS5_IJS1K_SC_EEEEEEENS4_17SM75_U32x4_LDSM_NENS4_14SM90_TMA_STOREES21_NS4_17SM90_U32x4_STSM_NENS4_39AutoVectorizingCopyWithAssumedAlignmentILi128EEEEEEvvEEEEvNT_6ParamsE)
        /*0008*/ 	.word	0x00000045


	//----- nvinfo : EIATTR_FRAME_SIZE
	.align		4
.L_19:
        /*000c*/ 	.byte	0x04, 0x11
        /*000e*/ 	.short	(.L_21 - .L_20)
	.align		4
.L_20:
        /*0010*/ 	.word	index@($__internal_2_$__cuda_sm10x_tcgen05_guardrail_trap_unallocated_columns_being_dealloced)
        /*0014*/ 	.word	0x00000000


	//----- nvinfo : EIATTR_FRAME_SIZE
	.align		4
.L_21:
        /*0018*/ 	.byte	0x04, 0x11
        /*001a*/ 	.short	(.L_23 - .L_22)
	.align		4
.L_22:
        /*001c*/ 	.word	index@($__internal_1_$__cuda_sm10x_tcgen05_guardrail_trap_phase_invalid_during_alloc)
        /*0020*/ 	.word	0x00000000


	//----- nvinfo : EIATTR_FRAME_SIZE
	.align		4
.L_23:
        /*0024*/ 	.byte	0x04, 0x11
        /*0026*/ 	.short	(.L_25 - .L_24)
	.align		4
.L_24:
        /*0028*/ 	.word	index@($__internal_0_$__cuda_sm10x_tcgen05_guardrail_trap_col_being_dealloced_not_returned_by_alloc)
        /*002c*/ 	.word	0x00000000


	//----- nvinfo : EIATTR_FRAME_SIZE
	.align		4
.L_25:
        /*0030*/ 	.byte	0x04, 0x11
        /*0032*/ 	.short	(.L_27 - .L_26)
	.align		4
.L_26:
        /*0034*/ 	.word	index@(_ZN7cutlass13device_kernelINS_4gemm6kernel13GemmUniversalIN4cute5tupleIJiiiiEEENS1_10collective13CollectiveMmaINS1_35MainloopSm100TmaUmmaWarpSpecializedILi53ELi2ELi4ENS5_IJNS4_1CILi2EEENSA_ILi1EEESC_EEEEENS5_IJNSA_ILi64EEESF_NSA_ILi16EEEEEENS_6half_tENS5_IJlSC_lEEESI_SJ_NS4_8TiledMMAINS4_8MMA_AtomIJNS4_20SM100_MMA_F16BF16_SSISI_SI_fLi64ELi64ELNS4_4UMMA5MajorE0ELSO_0ELNSN_7ScaleInE0ELSP_0EEEEEENS4_6LayoutINS5_IJSC_SC_SC_EEENS5_IJNSA_ILi0EEESU_SU_EEEEENS5_IJNS4_10UnderscoreESX_SX_EEEEENS4_13SM90_TMA_LOADENS4_14ComposedLayoutINS4_7SwizzleILi1ELi4ELi3EEENS4_18smem_ptr_flag_bitsILi16EEENSS_INS5_IJNSA_ILi8EEESG_EEENS5_IJSG_SC_EEEEEEEvNS4_8identityENS4_23SM90_TMA_LOAD_MULTICASTES1A_vS1B_EENS_8epilogue10collective18CollectiveEpilogueINS1E_23Sm100TmaWarpSpecializedILi3ELi2ELi16ELb1ELb0EEEJSH_NS5_IJNSS_ISF_SC_EENSS_INSA_ILi32EEESC_EEEEESI_SJ_SI_SJ_NS1E_6fusion15FusionCallbacksIS1I_NS1N_17LinearCombinationISI_fSI_fLNS_15FloatRoundStyleE2EEESH_S1M_JEEENS4_5SM1004TMEM4LOAD26SM100_TMEM_LOAD_16dp256b4xES10_NS11_INS12_ILi2ELi4ELi3EEES15_NSS_INS5_IJS16_S1K_EEENS5_IJS1K_SC_EEEEEEENS4_17SM75_U32x4_LDSM_NENS4_14SM90_TMA_STOREES21_NS4_17SM90_U32x4_STSM_NENS4_39AutoVectorizingCopyWithAssumedAlignmentILi128EEEEEEvvEEEEvNT_6ParamsE)
        /*0038*/ 	.word	0x00000000


	//----- nvinfo : EIATTR_MIN_STACK_SIZE
	.align		4
.L_27:
        /*003c*/ 	.byte	0x04, 0x12
        /*003e*/ 	.short	(.L_29 - .L_28)
	.align		4
.L_28:
        /*0040*/ 	.word	index@(_ZN7cutlass13device_kernelINS_4gemm6kernel13GemmUniversalIN4cute5tupleIJiiiiEEENS1_10collective13CollectiveMmaINS1_35MainloopSm100TmaUmmaWarpSpecializedILi53ELi2ELi4ENS5_IJNS4_1CILi2EEENSA_ILi1EEESC_EEEEENS5_IJNSA_ILi64EEESF_NSA_ILi16EEEEEENS_6half_tENS5_IJlSC_lEEESI_SJ_NS4_8TiledMMAINS4_8MMA_AtomIJNS4_20SM100_MMA_F16BF16_SSISI_SI_fLi64ELi64ELNS4_4UMMA5MajorE0ELSO_0ELNSN_7ScaleInE0ELSP_0EEEEEENS4_6LayoutINS5_IJSC_SC_SC_EEENS5_IJNSA_ILi0EEESU_SU_EEEEENS5_IJNS4_10UnderscoreESX_SX_EEEEENS4_13SM90_TMA_LOADENS4_14ComposedLayoutINS4_7SwizzleILi1ELi4ELi3EEENS4_18smem_ptr_flag_bitsILi16EEENSS_INS5_IJNSA_ILi8EEESG_EEENS5_IJSG_SC_EEEEEEEvNS4_8identityENS4_23SM90_TMA_LOAD_MULTICASTES1A_vS1B_EENS_8epilogue10collective18CollectiveEpilogueINS1E_23Sm100TmaWarpSpecializedILi3ELi2ELi16ELb1ELb0EEEJSH_NS5_IJNSS_ISF_SC_EENSS_INSA_ILi32EEESC_EEEEESI_SJ_SI_SJ_NS1E_6fusion15FusionCallbacksIS1I_NS1N_17LinearCombinationISI_fSI_fLNS_15FloatRoundStyleE2EEESH_S1M_JEEENS4_5SM1004TMEM4LOAD26SM100_TMEM_LOAD_16dp256b4xES10_NS11_INS12_ILi2ELi4ELi3EEES15_NSS_INS5_IJS16_S1K_EEENS5_IJS1K_SC_EEEEEEENS4_17SM75_U32x4_LDSM_NENS4_14SM90_TMA_STOREES21_NS4_17SM90_U32x4_STSM_NENS4_39AutoVectorizingCopyWithAssumedAlignmentILi128EEEEEEvvEEEEvNT_6ParamsE)
        /*0044*/ 	.word	0x00000000
.L_29:


//--------------------- .nv.compat                --------------------------
	.section	.nv.compat,"",@"SHT_CUDA_COMPAT_INFO"
	.align	4
        /*0000*/ 	.byte	0x02, 0x09, 0x01, 0x00, 0x02, 0x02, 0x02, 0x00, 0x02, 0x05, 0x05, 0x00, 0x03, 0x07, 0x01, 0x01
        /*0010*/ 	.byte	0x02, 0x03, 0x01, 0x00, 0x02, 0x06, 0x01, 0x00, 0x04, 0x0b, 0x08, 0x00, 0x09, 0x00, 0x00, 0x00
        /*0020*/ 	.byte	0x00, 0x00, 0x00, 0x00


//--------------------- .nv.info._ZN7cutlass13device_kernelINS_4gemm6kernel13GemmUniversalIN4cute5tupleIJiiiiEEENS1_10collective13CollectiveMmaINS1_35MainloopSm100TmaUmmaWarpSpecializedILi53ELi2ELi4ENS5_IJNS4_1CILi2EEENSA_ILi1EEESC_EEEEENS5_IJNSA_ILi64EEESF_NSA_ILi16EEEEEENS_6half_tENS5_IJlSC_lEEESI_SJ_NS4_8TiledMMAINS4_8MMA_AtomIJNS4_20SM100_MMA_F16BF16_SSISI_SI_fLi64ELi64ELNS4_4UMMA5MajorE0ELSO_0ELNSN_7ScaleInE0ELSP_0EEEEEENS4_6LayoutINS5_IJSC_SC_SC_EEENS5_IJNSA_ILi0EEESU_SU_EEEEENS5_IJNS4_10UnderscoreESX_SX_EEEEENS4_13SM90_TMA_LOADENS4_14ComposedLayoutINS4_7SwizzleILi1ELi4ELi3EEENS4_18smem_ptr_flag_bitsILi16EEENSS_INS5_IJNSA_ILi8EEESG_EEENS5_IJSG_SC_EEEEEEEvNS4_8identityENS4_23SM90_TMA_LOAD_MULTICASTES1A_vS1B_EENS_8epilogue10collective18CollectiveEpilogueINS1E_23Sm100TmaWarpSpecializedILi3ELi2ELi16ELb1ELb0EEEJSH_NS5_IJNSS_ISF_SC_EENSS_INSA_ILi32EEESC_EEEEESI_SJ_SI_SJ_NS1E_6fusion15FusionCallbacksIS1I_NS1N_17LinearCombinationISI_fSI_fLNS_15FloatRoundStyleE2EEESH_S1M_JEEENS4_5SM1004TMEM4LOAD26SM100_TMEM_LOAD_16dp256b4xES10_NS11_INS12_ILi2ELi4ELi3EEES15_NSS_INS5_IJS16_S1K_EEENS5_IJS1K_SC_EEEEEEENS4_17SM75_U32x4_LDSM_NENS4_14SM90_TMA_STOREES21_NS4_17SM90_U32x4_STSM_NENS4_39AutoVectorizingCopyWithAssumedAlignmentILi128EEEEEEvvEEEEvNT_6ParamsE --------------------------
	.section	.nv.info._ZN7cutlass13device_kernelINS_4gemm6kernel13GemmUniversalIN4cute5tupleIJiiiiEEENS1_10collective13CollectiveMmaINS1_35MainloopSm100TmaUmmaWarpSpecializedILi53ELi2ELi4ENS5_IJNS4_1CILi2EEENSA_ILi1EEESC_EEEEENS5_IJNSA_ILi64EEESF_NSA_ILi16EEEEEENS_6half_tENS5_IJlSC_lEEESI_SJ_NS4_8TiledMMAINS4_8MMA_AtomIJNS4_20SM100_MMA_F16BF16_SSISI_SI_fLi64ELi64ELNS4_4UMMA5MajorE0ELSO_0ELNSN_7ScaleInE0ELSP_0EEEEEENS4_6LayoutINS5_IJSC_SC_SC_EEENS5_IJNSA_ILi0EEESU_SU_EEEEENS5_IJNS4_10UnderscoreESX_SX_EEEEENS4_13SM90_TMA_LOADENS4_14ComposedLayoutINS4_7SwizzleILi1ELi4ELi3EEENS4_18smem_ptr_flag_bitsILi16EEENSS_INS5_IJNSA_ILi8EEESG_EEENS5_IJSG_SC_EEEEEEEvNS4_8identityENS4_23SM90_TMA_LOAD_MULTICASTES1A_vS1B_EENS_8epilogue10collective18CollectiveEpilogueINS1E_23Sm100TmaWarpSpecializedILi3ELi2ELi16ELb1ELb0EEEJSH_NS5_IJNSS_ISF_SC_EENSS_INSA_ILi32EEESC_EEEEESI_SJ_SI_SJ_NS1E_6fusion15FusionCallbacksIS1I_NS1N_17LinearCombinationISI_fSI_fLNS_15FloatRoundStyleE2EEESH_S1M_JEEENS4_5SM1004TMEM4LOAD26SM100_TMEM_LOAD_16dp256b4xES10_NS11_INS12_ILi2ELi4ELi3EEES15_NSS_INS5_IJS16_S1K_EEENS5_IJS1K_SC_EEEEEEENS4_17SM75_U32x4_LDSM_NENS4_14SM90_TMA_STOREES21_NS4_17SM90_U32x4_STSM_NENS4_39AutoVectorizingCopyWithAssumedAlignmentILi128EEEEEEvvEEEEvNT_6ParamsE,"",@"SHT_CUDA_INFO"
	.sectionflags	@""
	.align	4


	//----- nvinfo : EIATTR_CUDA_API_VERSION
	.align		4
        /*0000*/ 	.byte	0x04, 0x37
        /*0002*/ 	.short	(.L_31 - .L_30)
.L_30:
        /*0004*/ 	.word	0x00000082


	//----- nvinfo : EIATTR_KPARAM_INFO
	.align		4
.L_31:
        /*0008*/ 	.byte	0x04, 0x17
        /*000a*/ 	.short	(.L_33 - .L_32)
.L_32:
        /*000c*/ 	.word	0x00000000
        /*0010*/ 	.short	0x0000
        /*0012*/ 	.short	0x0000
        /*0014*/ 	.byte	0x00, 0xf0, 0x01, 0x20


	//----- nvinfo : EIATTR_AT_ENTRY_FRAGMENTS
	.align		4
.L_33:
        /*0018*/ 	.byte	0x04, 0x4f
        /*001a*/ 	.short	(.L_35 - .L_34)


	//   ....[0]....
.L_34:
        /*001c*/ 	.word	0x00000006


	//----- nvinfo : EIATTR_RESERVED_SMEM_USED
	.align		4
.L_35:
        /*0020*/ 	.byte	0x01, 0x41
	.zero		2


	//----- nvinfo : EIATTR_SPARSE_MMA_MASK
	.align		4
        /*0024*/ 	.byte	0x03, 0x50
        /*0026*/ 	.short	0x0000


	//----- nvinfo : EIATTR_TCGEN05_1CTA_USED
	.align		4
        /*0028*/ 	.byte	0x01, 0x51
	.zero		2


	//----- nvinfo : EIATTR_MAXREG_COUNT
	.align		4
        /*002c*/ 	.byte	0x03, 0x1b
        /*002e*/ 	.short	0x00ff


	//----- nvinfo : EIATTR_NUM_BARRIERS
	.align		4
        /*0030*/ 	.byte	0x02, 0x4c
        /*0032*/ 	.byte	0x07
	.zero		1


	//----- nvinfo : EIATTR_EXTERNS
	.align		4
        /*0034*/ 	.byte	0x04, 0x0f
        /*0036*/ 	.short	(.L_37 - .L_36)


	//   ....[0]....
	.align		4
.L_36:
        /*0038*/ 	.word	index@(__assertfail)


	//----- nvinfo : EIATTR_MERCURY_ISA_VERSION
	.align		4
.L_37:
        /*003c*/ 	.byte	0x03, 0x5f
        /*003e*/ 	.short	0x0101


	//----- nvinfo : EIATTR_INT_WARP_WIDE_INSTR_OFFSETS
	.align		4
        /*0040*/ 	.byte	0x04, 0x31
        /*0042*/ 	.short	(.L_39 - .L_38)


	//   ....[0]....
.L_38:
        /*0044*/ 	.word	0x00005d50


	//   ....[1]....
        /*0048*/ 	.word	0x00005d80


	//   ....[2]....
        /*004c*/ 	.word	0x00005da0


	//   ....[3]....
        /*0050*/ 	.word	0x00006920


	//   ....[4]....
        /*0054*/ 	.word	0x00006a40


	//   ....[5]....
        /*0058*/ 	.word	0x00006b90


	//   ....[6]....
        /*005c*/ 	.word	0x00006cb0


	//----- nvinfo : EIATTR_COOP_GROUP_MASK_REGIDS
	.align		4
.L_39:
        /*0060*/ 	.byte	0x04, 0x29
        /*0062*/ 	.short	(.L_41 - .L_40)


	//   ....[0]....
.L_40:
        /*0064*/ 	.word	0xffffffff


	//   ....[1]....
        /*0068*/ 	.word	0xffffffff


	//   ....[2]....
        /*006c*/ 	.word	0xffffffff


	//   ....[3]....
        /*0070*/ 	.word	0xffffffff


	//   ....[4]....
        /*0074*/ 	.word	0xffffffff


	//   ....[5]....
        /*0078*/ 	.word	0xffffffff


	//   ....[6]....
        /*007c*/ 	.word	0xffffffff


	//   ....[7]....
        /*0080*/ 	.word	0xffffffff


	//   ....[8]....
        /*0084*/ 	.word	0xffffffff


	//   ....[9]....
        /*0088*/ 	.word	0xffffffff


	//   ....[10]....
        /*008c*/ 	.word	0xffffffff


	//   ....[11]....
        /*0090*/ 	.word	0xffffffff


	//   ....[12]....
        /*0094*/ 	.word	0xffffffff


	//   ....[13]....
        /*0098*/ 	.word	0xffffffff


	//----- nvinfo : EIATTR_COOP_GROUP_INSTR_OFFSETS
	.align		4
.L_41:
        /*009c*/ 	.byte	0x04, 0x28
        /*009e*/ 	.short	(.L_43 - .L_42)


	//   ....[0]....
.L_42:
        /*00a0*/ 	.word	0x00000080


	//   ....[1]....
        /*00a4*/ 	.word	0x000004f0


	//   ....[2]....
        /*00a8*/ 	.word	0x00000cd0


	//   ....[3]....
        /*00ac*/ 	.word	0x00000e50


	//   ....[4]....
        /*00b0*/ 	.word	0x00000f50


	//   ....[5]....
        /*00b4*/ 	.word	0x000010c0


	//   ....[6]....
        /*00b8*/ 	.word	0x00001260


	//   ....[7]....
        /*00bc*/ 	.word	0x00001420


	//   ....[8]....
        /*00c0*/ 	.word	0x00002640


	//   ....[9]....
        /*00c4*/ 	.word	0x00005090


	//   ....[10]....
        /*00c8*/ 	.word	0x000052a0


	//   ....[11]....
        /*00cc*/ 	.word	0x000052d0


	//   ....[12]....
        /*00d0*/ 	.word	0x00005c30


	//   ....[13]....
        /*00d4*/ 	.word	0x00005e60


	//----- nvinfo : EIATTR_VRC_CTA_INIT_COUNT
	.align		4
.L_43:
        /*00d8*/ 	.byte	0x02, 0x4a
        /*00da*/ 	.byte	0x80
	.zero		1


	//----- nvinfo : EIATTR_SYSCALL_OFFSETS
	.align		4
        /*00dc*/ 	.byte	0x04, 0x46
        /*00de*/ 	.short	(.L_45 - .L_44)


	//   ....[0]....
.L_44:
        /*00e0*/ 	.word	0x000079d0


	//   ....[1]....
        /*00e4*/ 	.word	0x00007ac0


	//   ....[2]....
        /*00e8*/ 	.word	0x00008300


	//   ....[3]....
        /*00ec*/ 	.word	0x00008c50


	//----- nvinfo : EIATTR_MBARRIER_INSTR_OFFSETS
	.align		4
.L_45:
        /*00f0*/ 	.byte	0x04, 0x39
        /*00f2*/ 	.short	(.L_47 - .L_46)


	//   ....[0]....
.L_46:
        /*00f4*/ 	.word	0x00000610
        /*00f8*/ 	.word	0x000000ff
        /*00fc*/ 	.word	0x00000000
        /*0100*/ 	.short	0x0100
        /*0102*/ 	.byte	0x04
	.zero		1


	//   ....[1]....
        /*0104*/ 	.word	0x00000620
        /*0108*/ 	.word	0x000000ff
        /*010c*/ 	.word	0x000001a8
        /*0110*/ 	.short	0x0100
        /*0112*/ 	.byte	0x04
	.zero		1


	//   ....[2]....
        /*0114*/ 	.word	0x00000630
        /*0118*/ 	.word	0x000000ff
        /*011c*/ 	.word	0x00000008
        /*0120*/ 	.short	0x0100
        /*0122*/ 	.byte	0x04
	.zero		1


	//   ....[3]....
        /*0124*/ 	.word	0x00000640
        /*0128*/ 	.word	0x000000ff
        /*012c*/ 	.word	0x000001b0
        /*0130*/ 	.short	0x0100
        /*0132*/ 	.byte	0x04
	.zero		1


	//   ....[4]....
        /*0134*/ 	.word	0x00000650
        /*0138*/ 	.word	0x000000ff
        /*013c*/ 	.word	0x00000010
        /*0140*/ 	.short	0x0100
        /*0142*/ 	.byte	0x04
	.zero		1


	//   ....[5]....
        /*0144*/ 	.word	0x00000660
        /*0148*/ 	.word	0x000000ff
        /*014c*/ 	.word	0x000001b8
        /*0150*/ 	.short	0x0100
        /*0152*/ 	.byte	0x04
	.zero		1


	//   ....[6]....
        /*0154*/ 	.word	0x00000670
        /*0158*/ 	.word	0x000000ff
        /*015c*/ 	.word	0x00000018
        /*0160*/ 	.short	0x0100
        /*0162*/ 	.byte	0x04
	.zero		1


	//   ....[7]....
        /*0164*/ 	.word	0x00000680
        /*0168*/ 	.word	0x000000ff
        /*016c*/ 	.word	0x000001c0
        /*0170*/ 	.short	0x0100
        /*0172*/ 	.byte	0x04
	.zero		1


	//   ....[8]....
        /*0174*/ 	.word	0x00000690
        /*0178*/ 	.word	0x000000ff
        /*017c*/ 	.word	0x00000020
        /*0180*/ 	.short	0x0100
        /*0182*/ 	.byte	0x04
	.zero		1


	//   ....[9]....
        /*0184*/ 	.word	0x000006a0
        /*0188*/ 	.word	0x000000ff
        /*018c*/ 	.word	0x000001c8
        /*0190*/ 	.short	0x0100
        /*0192*/ 	.byte	0x04
	.zero		1


	//   ....[10]....
        /*0194*/ 	.word	0x000006b0
        /*0198*/ 	.word	0x000000ff
        /*019c*/ 	.word	0x00000028
        /*01a0*/ 	.short	0x0100
        /*01a2*/ 	.byte	0x04
	.zero		1


	//   ....[11]....
        /*01a4*/ 	.word	0x000006c0
        /*01a8*/ 	.word	0x000000ff
        /*01ac*/ 	.word	0x000001d0
        /*01b0*/ 	.short	0x0100
        /*01b2*/ 	.byte	0x04
	.zero		1


	//   ....[12]....
        /*01b4*/ 	.word	0x000006d0
        /*01b8*/ 	.word	0x000000ff
        /*01bc*/ 	.word	0x00000030
        /*01c0*/ 	.short	0x0100
        /*01c2*/ 	.byte	0x04
	.zero		1


	//   ....[13]....
        /*01c4*/ 	.word	0x000006e0
        /*01c8*/ 	.word	0x000000ff
        /*01cc*/ 	.word	0x000001d8
        /*01d0*/ 	.short	0x0100
        /*01d2*/ 	.byte	0x04
	.zero		1


	//   ....[14]....
        /*01d4*/ 	.word	0x000006f0
        /*01d8*/ 	.word	0x000000ff
        /*01dc*/ 	.word	0x00000038
        /*01e0*/ 	.short	0x0100
        /*01e2*/ 	.byte	0x04
	.zero		1


	//   ....[15]....
        /*01e4*/ 	.word	0x00000700
        /*01e8*/ 	.word	0x000000ff
        /*01ec*/ 	.word	0x000001e0
        /*01f0*/ 	.short	0x0100
        /*01f2*/ 	.byte	0x04
	.zero		1


	//   ....[16]....
        /*01f4*/ 	.word	0x00000710
        /*01f8*/ 	.word	0x000000ff
        /*01fc*/ 	.word	0x00000040
        /*0200*/ 	.short	0x0100
        /*0202*/ 	.byte	0x04
	.zero		1


	//   ....[17]....
        /*0204*/ 	.word	0x00000720
        /*0208*/ 	.word	0x000000ff
        /*020c*/ 	.word	0x000001e8
        /*0210*/ 	.short	0x0100
        /*0212*/ 	.byte	0x04
	.zero		1


	//   ....[18]....
        /*0214*/ 	.word	0x00000730
        /*0218*/ 	.word	0x000000ff
        /*021c*/ 	.word	0x00000048
        /*0220*/ 	.short	0x0100
        /*0222*/ 	.byte	0x04
	.zero		1


	//   ....[19]....
        /*0224*/ 	.word	0x00000740
        /*0228*/ 	.word	0x000000ff
        /*022c*/ 	.word	0x000001f0
        /*0230*/ 	.short	0x0100
        /*0232*/ 	.byte	0x04
	.zero		1


	//   ....[20]....
        /*0234*/ 	.word	0x00000750
        /*0238*/ 	.word	0x000000ff
        /*023c*/ 	.word	0x00000050
        /*0240*/ 	.short	0x0100
        /*0242*/ 	.byte	0x04
	.zero		1


	//   ....[21]....
        /*0244*/ 	.word	0x00000760
        /*0248*/ 	.word	0x000000ff
        /*024c*/ 	.word	0x000001f8
        /*0250*/ 	.short	0x0100
        /*0252*/ 	.byte	0x04
	.zero		1


	//   ....[22]....
        /*0254*/ 	.word	0x00000770
        /*0258*/ 	.word	0x000000ff
        /*025c*/ 	.word	0x00000058
        /*0260*/ 	.short	0x0100
        /*0262*/ 	.byte	0x04
	.zero		1


	//   ....[23]....
        /*0264*/ 	.word	0x00000780
        /*0268*/ 	.word	0x000000ff
        /*026c*/ 	.word	0x00000200
        /*0270*/ 	.short	0x0100
        /*0272*/ 	.byte	0x04
	.zero		1


	//   ....[24]....
        /*0274*/ 	.word	0x00000790
        /*0278*/ 	.word	0x000000ff
        /*027c*/ 	.word	0x00000060
        /*0280*/ 	.short	0x0100
        /*0282*/ 	.byte	0x04
	.zero		1


	//   ....[25]....
        /*0284*/ 	.word	0x000007a0
        /*0288*/ 	.word	0x000000ff
        /*028c*/ 	.word	0x00000208
        /*0290*/ 	.short	0x0100
        /*0292*/ 	.byte	0x04
	.zero		1


	//   ....[26]....
        /*0294*/ 	.word	0x000007b0
        /*0298*/ 	.word	0x000000ff
        /*029c*/ 	.word	0x00000068
        /*02a0*/ 	.short	0x0100
        /*02a2*/ 	.byte	0x04
	.zero		1


	//   ....[27]....
        /*02a4*/ 	.word	0x000007c0
        /*02a8*/ 	.word	0x000000ff
        /*02ac*/ 	.word	0x00000210
        /*02b0*/ 	.short	0x0100
        /*02b2*/ 	.byte	0x04
	.zero		1


	//   ....[28]....
        /*02b4*/ 	.word	0x000007d0
        /*02b8*/ 	.word	0x000000ff
        /*02bc*/ 	.word	0x00000070
        /*02c0*/ 	.short	0x0100
        /*02c2*/ 	.byte	0x04
	.zero		1


	//   ....[29]....
        /*02c4*/ 	.word	0x000007e0
        /*02c8*/ 	.word	0x000000ff
        /*02cc*/ 	.word	0x00000218
        /*02d0*/ 	.short	0x0100
        /*02d2*/ 	.byte	0x04
	.zero		1


	//   ....[30]....
        /*02d4*/ 	.word	0x000007f0
        /*02d8*/ 	.word	0x000000ff
        /*02dc*/ 	.word	0x00000078
        /*02e0*/ 	.short	0x0100
        /*02e2*/ 	.byte	0x04
	.zero		1


	//   ....[31]....
        /*02e4*/ 	.word	0x00000800
        /*02e8*/ 	.word	0x000000ff
        /*02ec*/ 	.word	0x00000220
        /*02f0*/ 	.short	0x0100
        /*02f2*/ 	.byte	0x04
	.zero		1


	//   ....[32]....
        /*02f4*/ 	.word	0x00000810
        /*02f8*/ 	.word	0x000000ff
        /*02fc*/ 	.word	0x00000080
        /*0300*/ 	.short	0x0100
        /*0302*/ 	.byte	0x04
	.zero		1


	//   ....[33]....
        /*0304*/ 	.word	0x00000820
        /*0308*/ 	.word	0x000000ff
        /*030c*/ 	.word	0x00000228
        /*0310*/ 	.short	0x0100
        /*0312*/ 	.byte	0x04
	.zero		1


	//   ....[34]....
        /*0314*/ 	.word	0x00000830
        /*0318*/ 	.word	0x000000ff
        /*031c*/ 	.word	0x00000088
        /*0320*/ 	.short	0x0100
        /*0322*/ 	.byte	0x04
	.zero		1


	//   ....[35]....
        /*0324*/ 	.word	0x00000840
        /*0328*/ 	.word	0x000000ff
        /*032c*/ 	.word	0x00000230
        /*0330*/ 	.short	0x0100
        /*0332*/ 	.byte	0x04
	.zero		1


	//   ....[36]....
        /*0334*/ 	.word	0x00000850
        /*0338*/ 	.word	0x000000ff
        /*033c*/ 	.word	0x00000090
        /*0340*/ 	.short	0x0100
        /*0342*/ 	.byte	0x04
	.zero		1


	//   ....[37]....
        /*0344*/ 	.word	0x00000860
        /*0348*/ 	.word	0x000000ff
        /*034c*/ 	.word	0x00000238
        /*0350*/ 	.short	0x0100
        /*0352*/ 	.byte	0x04
	.zero		1


	//   ....[38]....
        /*0354*/ 	.word	0x00000870
        /*0358*/ 	.word	0x000000ff
        /*035c*/ 	.word	0x00000098
        /*0360*/ 	.short	0x0100
        /*0362*/ 	.byte	0x04
	.zero		1


	//   ....[39]....
        /*0364*/ 	.word	0x00000880
        /*0368*/ 	.word	0x000000ff
        /*036c*/ 	.word	0x00000240
        /*0370*/ 	.short	0x0100
        /*0372*/ 	.byte	0x04
	.zero		1


	//   ....[40]....
        /*0374*/ 	.word	0x00000890
        /*0378*/ 	.word	0x000000ff
        /*037c*/ 	.word	0x000000a0
        /*0380*/ 	.short	0x0100
        /*0382*/ 	.byte	0x04
	.zero		1


	//   ....[41]....
        /*0384*/ 	.word	0x000008a0
        /*0388*/ 	.word	0x000000ff
        /*038c*/ 	.word	0x00000248
        /*0390*/ 	.short	0x0100
        /*0392*/ 	.byte	0x04
	.zero		1


	//   ....[42]....
        /*0394*/ 	.word	0x000008b0
        /*0398*/ 	.word	0x000000ff
        /*039c*/ 	.word	0x000000a8
        /*03a0*/ 	.short	0x0100
        /*03a2*/ 	.byte	0x04
	.zero		1


	//   ....[43]....
        /*03a4*/ 	.word	0x000008c0
        /*03a8*/ 	.word	0x000000ff
        /*03ac*/ 	.word	0x00000250
        /*03b0*/ 	.short	0x0100
        /*03b2*/ 	.byte	0x04
	.zero		1


	//   ....[44]....
        /*03b4*/ 	.word	0x000008d0
        /*03b8*/ 	.word	0x000000ff
        /*03bc*/ 	.word	0x000000b0
        /*03c0*/ 	.short	0x0100
        /*03c2*/ 	.byte	0x04
	.zero		1


	//   ....[45]....
        /*03c4*/ 	.word	0x000008e0
        /*03c8*/ 	.word	0x000000ff
        /*03cc*/ 	.word	0x00000258
        /*03d0*/ 	.short	0x0100
        /*03d2*/ 	.byte	0x04
	.zero		1


	//   ....[46]....
        /*03d4*/ 	.word	0x000008f0
        /*03d8*/ 	.word	0x000000ff
        /*03dc*/ 	.word	0x000000b8
        /*03e0*/ 	.short	0x0100
        /*03e2*/ 	.byte	0x04
	.zero		1


	//   ....[47]....
        /*03e4*/ 	.word	0x00000900
        /*03e8*/ 	.word	0x000000ff
        /*03ec*/ 	.word	0x00000260
        /*03f0*/ 	.short	0x0100
        /*03f2*/ 	.byte	0x04
	.zero		1


	//   ....[48]....
        /*03f4*/ 	.word	0x00000910
        /*03f8*/ 	.word	0x000000ff
        /*03fc*/ 	.word	0x000000c0
        /*0400*/ 	.short	0x0100
        /*0402*/ 	.byte	0x04
	.zero		1


	//   ....[49]....
        /*0404*/ 	.word	0x00000920
        /*0408*/ 	.word	0x000000ff
        /*040c*/ 	.word	0x00000268
        /*0410*/ 	.short	0x0100
        /*0412*/ 	.byte	0x04
	.zero		1


	//   ....[50]....
        /*0414*/ 	.word	0x00000930
        /*0418*/ 	.word	0x000000ff
        /*041c*/ 	.word	0x000000c8
        /*0420*/ 	.short	0x0100
        /*0422*/ 	.byte	0x04
	.zero		1


	//   ....[51]....
        /*0424*/ 	.word	0x00000940
        /*0428*/ 	.word	0x000000ff
        /*042c*/ 	.word	0x00000270
        /*0430*/ 	.short	0x0100
        /*0432*/ 	.byte	0x04
	.zero		1


	//   ....[52]....
        /*0434*/ 	.word	0x00000950
        /*0438*/ 	.word	0x000000ff
        /*043c*/ 	.word	0x000000d0
        /*0440*/ 	.short	0x0100
        /*0442*/ 	.byte	0x04
	.zero		1


	//   ....[53]....
        /*0444*/ 	.word	0x00000960
        /*0448*/ 	.word	0x000000ff
        /*044c*/ 	.word	0x00000278
        /*0450*/ 	.short	0x0100
        /*0452*/ 	.byte	0x04
	.zero		1


	//   ....[54]....
        /*0454*/ 	.word	0x00000970
        /*0458*/ 	.word	0x000000ff
        /*045c*/ 	.word	0x000000d8
        /*0460*/ 	.short	0x0100
        /*0462*/ 	.byte	0x04
	.zero		1


	//   ....[55]....
        /*0464*/ 	.word	0x00000980
        /*0468*/ 	.word	0x000000ff
        /*046c*/ 	.word	0x00000280
        /*0470*/ 	.short	0x0100
        /*0472*/ 	.byte	0x04
	.zero		1


	//   ....[56]....
        /*0474*/ 	.word	0x00000990
        /*0478*/ 	.word	0x000000ff
        /*047c*/ 	.word	0x000000e0
        /*0480*/ 	.short	0x0100
        /*0482*/ 	.byte	0x04
	.zero		1


	//   ....[57]....
        /*0484*/ 	.word	0x000009a0
        /*0488*/ 	.word	0x000000ff
        /*048c*/ 	.word	0x00000288
        /*0490*/ 	.short	0x0100
        /*0492*/ 	.byte	0x04
	.zero		1


	//   ....[58]....
        /*0494*/ 	.word	0x000009b0
        /*0498*/ 	.word	0x000000ff
        /*049c*/ 	.word	0x000000e8
        /*04a0*/ 	.short	0x0100
        /*04a2*/ 	.byte	0x04
	.zero		1


	//   ....[59]....
        /*04a4*/ 	.word	0x000009c0
        /*04a8*/ 	.word	0x000000ff
        /*04ac*/ 	.word	0x00000290
        /*04b0*/ 	.short	0x0100
        /*04b2*/ 	.byte	0x04
	.zero		1


	//   ....[60]....
        /*04b4*/ 	.word	0x000009d0
        /*04b8*/ 	.word	0x000000ff
        /*04bc*/ 	.word	0x000000f0
        /*04c0*/ 	.short	0x0100
        /*04c2*/ 	.byte	0x04
	.zero		1


	//   ....[61]....
        /*04c4*/ 	.word	0x000009e0
        /*04c8*/ 	.word	0x000000ff
        /*04cc*/ 	.word	0x00000298
        /*04d0*/ 	.short	0x0100
        /*04d2*/ 	.byte	0x04
	.zero		1


	//   ....[62]....
        /*04d4*/ 	.word	0x000009f0
        /*04d8*/ 	.word	0x000000ff
        /*04dc*/ 	.word	0x000000f8
        /*04e0*/ 	.short	0x0100
        /*04e2*/ 	.byte	0x04
	.zero		1


	//   ....[63]....
        /*04e4*/ 	.word	0x00000a00
        /*04e8*/ 	.word	0x000000ff
        /*04ec*/ 	.word	0x000002a0
        /*04f0*/ 	.short	0x0100
        /*04f2*/ 	.byte	0x04
	.zero		1


	//   ....[64]....
        /*04f4*/ 	.word	0x00000a10
        /*04f8*/ 	.word	0x000000ff
        /*04fc*/ 	.word	0x00000100
        /*0500*/ 	.short	0x0100
        /*0502*/ 	.byte	0x04
	.zero		1


	//   ....[65]....
        /*0504*/ 	.word	0x00000a20
        /*0508*/ 	.word	0x000000ff
        /*050c*/ 	.word	0x000002a8
        /*0510*/ 	.short	0x0100
        /*0512*/ 	.byte	0x04
	.zero		1


	//   ....[66]....
        /*0514*/ 	.word	0x00000a30
        /*0518*/ 	.word	0x000000ff
        /*051c*/ 	.word	0x00000108
        /*0520*/ 	.short	0x0100
        /*0522*/ 	.byte	0x04
	.zero		1


	//   ....[67]....
        /*0524*/ 	.word	0x00000a40
        /*0528*/ 	.word	0x000000ff
        /*052c*/ 	.word	0x000002b0
        /*0530*/ 	.short	0x0100
        /*0532*/ 	.byte	0x04
	.zero		1


	//   ....[68]....
        /*0534*/ 	.word	0x00000a50
        /*0538*/ 	.word	0x000000ff
        /*053c*/ 	.word	0x00000110
        /*0540*/ 	.short	0x0100
        /*0542*/ 	.byte	0x04
	.zero		1


	//   ....[69]....
        /*0544*/ 	.word	0x00000a60
        /*0548*/ 	.word	0x000000ff
        /*054c*/ 	.word	0x000002b8
        /*0550*/ 	.short	0x0100
        /*0552*/ 	.byte	0x04
	.zero		1


	//   ....[70]....
        /*0554*/ 	.word	0x00000a70
        /*0558*/ 	.word	0x000000ff
        /*055c*/ 	.word	0x00000118
        /*0560*/ 	.short	0x0100
        /*0562*/ 	.byte	0x04
	.zero		1


	//   ....[71]....
        /*0564*/ 	.word	0x00000a80
        /*0568*/ 	.word	0x000000ff
        /*056c*/ 	.word	0x000002c0
        /*0570*/ 	.short	0x0100
        /*0572*/ 	.byte	0x04
	.zero		1


	//   ....[72]....
        /*0574*/ 	.word	0x00000a90
        /*0578*/ 	.word	0x000000ff
        /*057c*/ 	.word	0x00000120
        /*0580*/ 	.short	0x0100
        /*0582*/ 	.byte	0x04
	.zero		1


	//   ....[73]....
        /*0584*/ 	.word	0x00000aa0
        /*0588*/ 	.word	0x000000ff
        /*058c*/ 	.word	0x000002c8
        /*0590*/ 	.short	0x0100
        /*0592*/ 	.byte	0x04
	.zero		1


	//   ....[74]....
        /*0594*/ 	.word	0x00000ab0
        /*0598*/ 	.word	0x000000ff
        /*059c*/ 	.word	0x00000128
        /*05a0*/ 	.short	0x0100
        /*05a2*/ 	.byte	0x04
	.zero		1


	//   ....[75]....
        /*05a4*/ 	.word	0x00000ac0
        /*05a8*/ 	.word	0x000000ff
        /*05ac*/ 	.word	0x000002d0
        /*05b0*/ 	.short	0x0100
        /*05b2*/ 	.byte	0x04
	.zero		1


	//   ....[76]....
        /*05b4*/ 	.word	0x00000ad0
        /*05b8*/ 	.word	0x000000ff
        /*05bc*/ 	.word	0x00000130
        /*05c0*/ 	.short	0x0100
        /*05c2*/ 	.byte	0x04
	.zero		1


	//   ....[77]....
        /*05c4*/ 	.word	0x00000ae0
        /*05c8*/ 	.word	0x000000ff
        /*05cc*/ 	.word	0x000002d8
        /*05d0*/ 	.short	0x0100
        /*05d2*/ 	.byte	0x04
	.zero		1


	//   ....[78]....
        /*05d4*/ 	.word	0x00000af0
        /*05d8*/ 	.word	0x000000ff
        /*05dc*/ 	.word	0x00000138
        /*05e0*/ 	.short	0x0100
        /*05e2*/ 	.byte	0x04
	.zero		1


	//   ....[79]....
        /*05e4*/ 	.word	0x00000b00
        /*05e8*/ 	.word	0x000000ff
        /*05ec*/ 	.word	0x000002e0
        /*05f0*/ 	.short	0x0100
        /*05f2*/ 	.byte	0x04
	.zero		1


	//   ....[80]....
        /*05f4*/ 	.word	0x00000b10
        /*05f8*/ 	.word	0x000000ff
        /*05fc*/ 	.word	0x00000140
        /*0600*/ 	.short	0x0100
        /*0602*/ 	.byte	0x04
	.zero		1


	//   ....[81]....
        /*0604*/ 	.word	0x00000b20
        /*0608*/ 	.word	0x000000ff
        /*060c*/ 	.word	0x000002e8
        /*0610*/ 	.short	0x0100
        /*0612*/ 	.byte	0x04
	.zero		1


	//   ....[82]....
        /*0614*/ 	.word	0x00000b30
        /*0618*/ 	.word	0x000000ff
        /*061c*/ 	.word	0x00000148
        /*0620*/ 	.short	0x0100
        /*0622*/ 	.byte	0x04
	.zero		1


	//   ....[83]....
        /*0624*/ 	.word	0x00000b40
        /*0628*/ 	.word	0x000000ff
        /*062c*/ 	.word	0x000002f0
        /*0630*/ 	.short	0x0100
        /*0632*/ 	.byte	0x04
	.zero		1


	//   ....[84]....
        /*0634*/ 	.word	0x00000b50
        /*0638*/ 	.word	0x000000ff
        /*063c*/ 	.word	0x00000150
        /*0640*/ 	.short	0x0100
        /*0642*/ 	.byte	0x04
	.zero		1


	//   ....[85]....
        /*0644*/ 	.word	0x00000b60
        /*0648*/ 	.word	0x000000ff
        /*064c*/ 	.word	0x000002f8
        /*0650*/ 	.short	0x0100
        /*0652*/ 	.byte	0x04
	.zero		1


	//   ....[86]....
        /*0654*/ 	.word	0x00000b70
        /*0658*/ 	.word	0x000000ff
        /*065c*/ 	.word	0x00000158
        /*0660*/ 	.short	0x0100
        /*0662*/ 	.byte	0x04
	.zero		1


	//   ....[87]....
        /*0664*/ 	.word	0x00000b80
        /*0668*/ 	.word	0x000000ff
        /*066c*/ 	.word	0x00000300
        /*0670*/ 	.short	0x0100
        /*0672*/ 	.byte	0x04
	.zero		1


	//   ....[88]....
        /*0674*/ 	.word	0x00000b90
        /*0678*/ 	.word	0x000000ff
        /*067c*/ 	.word	0x00000160
        /*0680*/ 	.short	0x0100
        /*0682*/ 	.byte	0x04
	.zero		1


	//   ....[89]....
        /*0684*/ 	.word	0x00000ba0
        /*0688*/ 	.word	0x000000ff
        /*068c*/ 	.word	0x00000308
        /*0690*/ 	.short	0x0100
        /*0692*/ 	.byte	0x04
	.zero		1


	//   ....[90]....
        /*0694*/ 	.word	0x00000bb0
        /*0698*/ 	.word	0x000000ff
        /*069c*/ 	.word	0x00000168
        /*06a0*/ 	.short	0x0100
        /*06a2*/ 	.byte	0x04
	.zero		1


	//   ....[91]....
        /*06a4*/ 	.word	0x00000bc0
        /*06a8*/ 	.word	0x000000ff
        /*06ac*/ 	.word	0x00000310
        /*06b0*/ 	.short	0x0100
        /*06b2*/ 	.byte	0x04
	.zero		1


	//   ....[92]....
        /*06b4*/ 	.word	0x00000bd0
        /*06b8*/ 	.word	0x000000ff
        /*06bc*/ 	.word	0x00000170
        /*06c0*/ 	.short	0x0100
        /*06c2*/ 	.byte	0x04
	.zero		1


	//   ....[93]....
        /*06c4*/ 	.word	0x00000be0
        /*06c8*/ 	.word	0x000000ff
        /*06cc*/ 	.word	0x00000318
        /*06d0*/ 	.short	0x0100
        /*06d2*/ 	.byte	0x04
	.zero		1


	//   ....[94]....
        /*06d4*/ 	.word	0x00000bf0
        /*06d8*/ 	.word	0x000000ff
        /*06dc*/ 	.word	0x00000178
        /*06e0*/ 	.short	0x0100
        /*06e2*/ 	.byte	0x04
	.zero		1


	//   ....[95]....
        /*06e4*/ 	.word	0x00000c00
        /*06e8*/ 	.word	0x000000ff
        /*06ec*/ 	.word	0x00000320
        /*06f0*/ 	.short	0x0100
        /*06f2*/ 	.byte	0x04
	.zero		1


	//   ....[96]....
        /*06f4*/ 	.word	0x00000c10
        /*06f8*/ 	.word	0x000000ff
        /*06fc*/ 	.word	0x00000180
        /*0700*/ 	.short	0x0100
        /*0702*/ 	.byte	0x04
	.zero		1


	//   ....[97]....
        /*0704*/ 	.word	0x00000c20
        /*0708*/ 	.word	0x000000ff
        /*070c*/ 	.word	0x00000328
        /*0710*/ 	.short	0x0100
        /*0712*/ 	.byte	0x04
	.zero		1


	//   ....[98]....
        /*0714*/ 	.word	0x00000c30
        /*0718*/ 	.word	0x000000ff
        /*071c*/ 	.word	0x00000188
        /*0720*/ 	.short	0x0100
        /*0722*/ 	.byte	0x04
	.zero		1


	//   ....[99]....
        /*0724*/ 	.word	0x00000c40
        /*0728*/ 	.word	0x000000ff
        /*072c*/ 	.word	0x00000330
        /*0730*/ 	.short	0x0100
        /*0732*/ 	.byte	0x04
	.zero		1


	//   ....[100]....
        /*0734*/ 	.word	0x00000c50
        /*0738*/ 	.word	0x000000ff
        /*073c*/ 	.word	0x00000190
        /*0740*/ 	.short	0x0100
        /*0742*/ 	.byte	0x04
	.zero		1


	//   ....[101]....
        /*0744*/ 	.word	0x00000c60
        /*0748*/ 	.word	0x000000ff
        /*074c*/ 	.word	0x00000338
        /*0750*/ 	.short	0x0100
        /*0752*/ 	.byte	0x04
	.zero		1


	//   ....[102]....
        /*0754*/ 	.word	0x00000c70
        /*0758*/ 	.word	0x000000ff
        /*075c*/ 	.word	0x00000198
        /*0760*/ 	.short	0x0100
        /*0762*/ 	.byte	0x04
	.zero		1


	//   ....[103]....
        /*0764*/ 	.word	0x00000c80
        /*0768*/ 	.word	0x000000ff
        /*076c*/ 	.word	0x00000340
        /*0770*/ 	.short	0x0100
        /*0772*/ 	.byte	0x04
	.zero		1


	//   ....[104]....
        /*0774*/ 	.word	0x00000c90
        /*0778*/ 	.word	0x000000ff
        /*077c*/ 	.word	0x000001a0
        /*0780*/ 	.short	0x0100
        /*0782*/ 	.byte	0x04
	.zero		1


	//   ....[105]....
        /*0784*/ 	.word	0x00000ca0
        /*0788*/ 	.word	0x000000ff
        /*078c*/ 	.word	0x00000348
        /*0790*/ 	.short	0x0100
        /*0792*/ 	.byte	0x04
	.zero		1


	//   ....[106]....
        /*0794*/ 	.word	0x00000de0
        /*0798*/ 	.word	0x000000ff
        /*079c*/ 	.word	0x00000350
        /*07a0*/ 	.short	0x0100
        /*07a2*/ 	.byte	0x04
	.zero		1


	//   ....[107]....
        /*07a4*/ 	.word	0x00000df0
        /*07a8*/ 	.word	0x000000ff
        /*07ac*/ 	.word	0x00000368
        /*07b0*/ 	.short	0x0100
        /*07b2*/ 	.byte	0x04
	.zero		1


	//   ....[108]....
        /*07b4*/ 	.word	0x00000e00
        /*07b8*/ 	.word	0x000000ff
        /*07bc*/ 	.word	0x00000358
        /*07c0*/ 	.short	0x0100
        /*07c2*/ 	.byte	0x04
	.zero		1


	//   ....[109]....
        /*07c4*/ 	.word	0x00000e10
        /*07c8*/ 	.word	0x000000ff
        /*07cc*/ 	.word	0x00000370
        /*07d0*/ 	.short	0x0100
        /*07d2*/ 	.byte	0x04
	.zero		1


	//   ....[110]....
        /*07d4*/ 	.word	0x00000e20
        /*07d8*/ 	.word	0x000000ff
        /*07dc*/ 	.word	0x00000360
        /*07e0*/ 	.short	0x0100
        /*07e2*/ 	.byte	0x04
	.zero		1


	//   ....[111]....
        /*07e4*/ 	.word	0x00000e30
        /*07e8*/ 	.word	0x000000ff
        /*07ec*/ 	.word	0x00000378
        /*07f0*/ 	.short	0x0100
        /*07f2*/ 	.byte	0x04
	.zero		1


	//   ....[112]....
        /*07f4*/ 	.word	0x00000f20
        /*07f8*/ 	.word	0x000000ff
        /*07fc*/ 	.word	0x00000380
        /*0800*/ 	.short	0x0100
        /*0802*/ 	.byte	0x06
	.zero		1


	//   ....[113]....
        /*0804*/ 	.word	0x00000f30
        /*0808*/ 	.word	0x000000ff
        /*080c*/ 	.word	0x00000388
        /*0810*/ 	.short	0x0100
        /*0812*/ 	.byte	0x06
	.zero		1


	//   ....[114]....
        /*0814*/ 	.word	0x00001070
        /*0818*/ 	.word	0x000000ff
        /*081c*/ 	.word	0x00000390
        /*0820*/ 	.short	0x0100
        /*0822*/ 	.byte	0x06
	.zero		1


	//   ....[115]....
        /*0824*/ 	.word	0x00001080
        /*0828*/ 	.word	0x000000ff
        /*082c*/ 	.word	0x000003a0
        /*0830*/ 	.short	0x0100
        /*0832*/ 	.byte	0x06
	.zero		1


	//   ....[116]....
        /*0834*/ 	.word	0x00001090
        /*0838*/ 	.word	0x000000ff
        /*083c*/ 	.word	0x00000398
        /*0840*/ 	.short	0x0100
        /*0842*/ 	.byte	0x06
	.zero		1


	//   ....[117]....
        /*0844*/ 	.word	0x000010a0
        /*0848*/ 	.word	0x000000ff
        /*084c*/ 	.word	0x000003a8
        /*0850*/ 	.short	0x0100
        /*0852*/ 	.byte	0x06
	.zero		1


	//   ....[118]....
        /*0854*/ 	.word	0x000011d0
        /*0858*/ 	.word	0x000000ff
        /*085c*/ 	.word	0x000003b0
        /*0860*/ 	.short	0x0100
        /*0862*/ 	.byte	0x04
	.zero		1


	//   ....[119]....
        /*0864*/ 	.word	0x000011e0
        /*0868*/ 	.word	0x000000ff
        /*086c*/ 	.word	0x000003d0
        /*0870*/ 	.short	0x0100
        /*0872*/ 	.byte	0x04
	.zero		1


	//   ....[120]....
        /*0874*/ 	.word	0x000011f0
        /*0878*/ 	.word	0x000000ff
        /*087c*/ 	.word	0x000003b8
        /*0880*/ 	.short	0x0100
        /*0882*/ 	.byte	0x04
	.zero		1


	//   ....[121]....
        /*0884*/ 	.word	0x00001200
        /*0888*/ 	.word	0x000000ff
        /*088c*/ 	.word	0x000003d8
        /*0890*/ 	.short	0x0100
        /*0892*/ 	.byte	0x04
	.zero		1


	//   ....[122]....
        /*0894*/ 	.word	0x00001210
        /*0898*/ 	.word	0x000000ff
        /*089c*/ 	.word	0x000003c0
        /*08a0*/ 	.short	0x0100
        /*08a2*/ 	.byte	0x04
	.zero		1


	//   ....[123]....
        /*08a4*/ 	.word	0x00001220
        /*08a8*/ 	.word	0x000000ff
        /*08ac*/ 	.word	0x000003e0
        /*08b0*/ 	.short	0x0100
        /*08b2*/ 	.byte	0x04
	.zero		1


	//   ....[124]....
        /*08b4*/ 	.word	0x00001230
        /*08b8*/ 	.word	0x000000ff
        /*08bc*/ 	.word	0x000003c8
        /*08c0*/ 	.short	0x0100
        /*08c2*/ 	.byte	0x04
	.zero		1


	//   ....[125]....
        /*08c4*/ 	.word	0x00001240
        /*08c8*/ 	.word	0x000000ff
        /*08cc*/ 	.word	0x000003e8
        /*08d0*/ 	.short	0x0100
        /*08d2*/ 	.byte	0x04
	.zero		1


	//   ....[126]....
        /*08d4*/ 	.word	0x00001330
        /*08d8*/ 	.word	0x000000ff
        /*08dc*/ 	.word	0x000003f0
        /*08e0*/ 	.short	0x0100
        /*08e2*/ 	.byte	0x04
	.zero		1


	//   ....[127]....
        /*08e4*/ 	.word	0x00001340
        /*08e8*/ 	.word	0x000000ff
        /*08ec*/ 	.word	0x00000400
        /*08f0*/ 	.short	0x0100
        /*08f2*/ 	.byte	0x04
	.zero		1


	//   ....[128]....
        /*08f4*/ 	.word	0x00001350
        /*08f8*/ 	.word	0x000000ff
        /*08fc*/ 	.word	0x000003f8
        /*0900*/ 	.short	0x0100
        /*0902*/ 	.byte	0x04
	.zero		1


	//   ....[129]....
        /*0904*/ 	.word	0x00001360
        /*0908*/ 	.word	0x000000ff
        /*090c*/ 	.word	0x00000408
        /*0910*/ 	.short	0x0100
        /*0912*/ 	.byte	0x04
	.zero		1


	//   ....[130]....
        /*0914*/ 	.word	0x00001ea0
        /*0918*/ 	.word	0x00000000
        /*091c*/ 	.word	0x00000400
        /*0920*/ 	.short	0x010a
        /*0922*/ 	.byte	0xff
	.zero		1


	//   ....[131]....
        /*0924*/ 	.word	0x00001ed0
        /*0928*/ 	.word	0x00000000
        /*092c*/ 	.word	0x000003f0
        /*0930*/ 	.short	0x0101
        /*0932*/ 	.byte	0xff
	.zero		1


	//   ....[132]....
        /*0934*/ 	.word	0x00001fa0
        /*0938*/ 	.word	0x000000ff
        /*093c*/ 	.word	0x000001a8
        /*0940*/ 	.short	0x010a
        /*0942*/ 	.byte	0x04
	.zero		1


	//   ....[133]....
        /*0944*/ 	.word	0x00002020
        /*0948*/ 	.word	0x000000ff
        /*094c*/ 	.word	0x000001a8
        /*0950*/ 	.short	0x010a
        /*0952*/ 	.byte	0x21
	.zero		1


	//   ....[134]....
        /*0954*/ 	.word	0x000021b0
        /*0958*/ 	.word	0x000000ff
        /*095c*/ 	.word	0x000001a8
        /*0960*/ 	.short	0x010a
        /*0962*/ 	.byte	0x08
	.zero		1


	//   ....[135]....
        /*0964*/ 	.word	0x000022e0
        /*0968*/ 	.word	0x000000ff
        /*096c*/ 	.word	0x00000388
        /*0970*/ 	.short	0x0101
        /*0972*/ 	.byte	0x06
	.zero		1


	//   ....[136]....
        /*0974*/ 	.word	0x00002300
        /*0978*/ 	.word	0x000000ff
        /*097c*/ 	.word	0x000001a8
        /*0980*/ 	.short	0x010a
        /*0982*/ 	.byte	0x04
	.zero		1


	//   ....[137]....
        /*0984*/ 	.word	0x00002380
        /*0988*/ 	.word	0x000000ff
        /*098c*/ 	.word	0x000001a8
        /*0990*/ 	.short	0x010a
        /*0992*/ 	.byte	0x11
	.zero		1


	//   ....[138]....
        /*0994*/ 	.word	0x00002530
        /*0998*/ 	.word	0x000000ff
        /*099c*/ 	.word	0x000001a8
        /*09a0*/ 	.short	0x010a
        /*09a2*/ 	.byte	0x07
	.zero		1


	//   ....[139]....
        /*09a4*/ 	.word	0x00002670
        /*09a8*/ 	.word	0x00000003
        /*09ac*/ 	.word	0x00000390
        /*09b0*/ 	.short	0x010a
        /*09b2*/ 	.byte	0xff
	.zero		1


	//   ....[140]....
        /*09b4*/ 	.word	0x000027c0
        /*09b8*/ 	.word	0x00000000
        /*09bc*/ 	.word	0x00000000
        /*09c0*/ 	.short	0x0101
        /*09c2*/ 	.byte	0xff
	.zero		1


	//   ....[141]....
        /*09c4*/ 	.word	0x00002d80
        /*09c8*/ 	.word	0x000000ff
        /*09cc*/ 	.word	0x00000000
        /*09d0*/ 	.short	0x010a
        /*09d2*/ 	.byte	0x04
	.zero		1


	//   ....[142]....
        /*09d4*/ 	.word	0x00002e10
        /*09d8*/ 	.word	0x000000ff
        /*09dc*/ 	.word	0x00000000
        /*09e0*/ 	.short	0x010a
        /*09e2*/ 	.byte	0x05
	.zero		1


	//   ....[143]....
        /*09e4*/ 	.word	0x00002ea0
        /*09e8*/ 	.word	0x000000ff
        /*09ec*/ 	.word	0x00000000
        /*09f0*/ 	.short	0x010a
        /*09f2*/ 	.byte	0x05
	.zero		1


	//   ....[144]....
        /*09f4*/ 	.word	0x00002f30
        /*09f8*/ 	.word	0x000000ff
        /*09fc*/ 	.word	0x00000000
        /*0a00*/ 	.short	0x010a
        /*0a02*/ 	.byte	0x05
	.zero		1


	//   ....[145]....
        /*0a04*/ 	.word	0x00002fc0
        /*0a08*/ 	.word	0x000000ff
        /*0a0c*/ 	.word	0x00000000
        /*0a10*/ 	.short	0x010a
        /*0a12*/ 	.byte	0x05
	.zero		1


	//   ....[146]....
        /*0a14*/ 	.word	0x00003050
        /*0a18*/ 	.word	0x000000ff
        /*0a1c*/ 	.word	0x00000000
        /*0a20*/ 	.short	0x010a
        /*0a22*/ 	.byte	0x05
	.zero		1


	//   ....[147]....
        /*0a24*/ 	.word	0x000030e0
        /*0a28*/ 	.word	0x000000ff
        /*0a2c*/ 	.word	0x00000000
        /*0a30*/ 	.short	0x010a
        /*0a32*/ 	.byte	0x05
	.zero		1


	//   ....[148]....
        /*0a34*/ 	.word	0x00003170
        /*0a38*/ 	.word	0x000000ff
        /*0a3c*/ 	.word	0x00000000
        /*0a40*/ 	.short	0x010a
        /*0a42*/ 	.byte	0x05
	.zero		1


	//   ....[149]....
        /*0a44*/ 	.word	0x00003200
        /*0a48*/ 	.word	0x000000ff
        /*0a4c*/ 	.word	0x00000000
        /*0a50*/ 	.short	0x010a
        /*0a52*/ 	.byte	0x05
	.zero		1


	//   ....[150]....
        /*0a54*/ 	.word	0x00003290
        /*0a58*/ 	.word	0x000000ff
        /*0a5c*/ 	.word	0x00000000
        /*0a60*/ 	.short	0x010a
        /*0a62*/ 	.byte	0x05
	.zero		1


	//   ....[151]....
        /*0a64*/ 	.word	0x00003320
        /*0a68*/ 	.word	0x000000ff
        /*0a6c*/ 	.word	0x00000000
        /*0a70*/ 	.short	0x010a
        /*0a72*/ 	.byte	0x05
	.zero		1


	//   ....[152]....
        /*0a74*/ 	.word	0x000033b0
        /*0a78*/ 	.word	0x000000ff
        /*0a7c*/ 	.word	0x00000000
        /*0a80*/ 	.short	0x010a
        /*0a82*/ 	.byte	0x05
	.zero		1


	//   ....[153]....
        /*0a84*/ 	.word	0x00003440
        /*0a88*/ 	.word	0x000000ff
        /*0a8c*/ 	.word	0x00000000
        /*0a90*/ 	.short	0x010a
        /*0a92*/ 	.byte	0x05
	.zero		1


	//   ....[154]....
        /*0a94*/ 	.word	0x000034d0
        /*0a98*/ 	.word	0x000000ff
        /*0a9c*/ 	.word	0x00000000
        /*0aa0*/ 	.short	0x010a
        /*0aa2*/ 	.byte	0x05
	.zero		1


	//   ....[155]....
        /*0aa4*/ 	.word	0x00003560
        /*0aa8*/ 	.word	0x000000ff
        /*0aac*/ 	.word	0x00000000
        /*0ab0*/ 	.short	0x010a
        /*0ab2*/ 	.byte	0x05
	.zero		1


	//   ....[156]....
        /*0ab4*/ 	.word	0x000035f0
        /*0ab8*/ 	.word	0x000000ff
        /*0abc*/ 	.word	0x00000000
        /*0ac0*/ 	.short	0x010a
        /*0ac2*/ 	.byte	0x05
	.zero		1


	//   ....[157]....
        /*0ac4*/ 	.word	0x00003680
        /*0ac8*/ 	.word	0x000000ff
        /*0acc*/ 	.word	0x00000000
        /*0ad0*/ 	.short	0x010a
        /*0ad2*/ 	.byte	0x05
	.zero		1


	//   ....[158]....
        /*0ad4*/ 	.word	0x00003710
        /*0ad8*/ 	.word	0x000000ff
        /*0adc*/ 	.word	0x00000000
        /*0ae0*/ 	.short	0x010a
        /*0ae2*/ 	.byte	0x05
	.zero		1


	//   ....[159]....
        /*0ae4*/ 	.word	0x000037a0
        /*0ae8*/ 	.word	0x000000ff
        /*0aec*/ 	.word	0x00000000
        /*0af0*/ 	.short	0x010a
        /*0af2*/ 	.byte	0x05
	.zero		1


	//   ....[160]....
        /*0af4*/ 	.word	0x00003830
        /*0af8*/ 	.word	0x000000ff
        /*0afc*/ 	.word	0x00000000
        /*0b00*/ 	.short	0x010a
        /*0b02*/ 	.byte	0x05
	.zero		1


	//   ....[161]....
        /*0b04*/ 	.word	0x000038c0
        /*0b08*/ 	.word	0x000000ff
        /*0b0c*/ 	.word	0x00000000
        /*0b10*/ 	.short	0x010a
        /*0b12*/ 	.byte	0x05
	.zero		1


	//   ....[162]....
        /*0b14*/ 	.word	0x00003950
        /*0b18*/ 	.word	0x000000ff
        /*0b1c*/ 	.word	0x00000000
        /*0b20*/ 	.short	0x010a
        /*0b22*/ 	.byte	0x05
	.zero		1


	//   ....[163]....
        /*0b24*/ 	.word	0x000039e0
        /*0b28*/ 	.word	0x000000ff
        /*0b2c*/ 	.word	0x00000000
        /*0b30*/ 	.short	0x010a
        /*0b32*/ 	.byte	0x05
	.zero		1


	//   ....[164]....
        /*0b34*/ 	.word	0x00003a70
        /*0b38*/ 	.word	0x000000ff
        /*0b3c*/ 	.word	0x00000000
        /*0b40*/ 	.short	0x010a
        /*0b42*/ 	.byte	0x05
	.zero		1


	//   ....[165]....
        /*0b44*/ 	.word	0x00003b00
        /*0b48*/ 	.word	0x000000ff
        /*0b4c*/ 	.word	0x00000000
        /*0b50*/ 	.short	0x010a
        /*0b52*/ 	.byte	0x05
	.zero		1


	//   ....[166]....
        /*0b54*/ 	.word	0x00003b90
        /*0b58*/ 	.word	0x000000ff
        /*0b5c*/ 	.word	0x00000000
        /*0b60*/ 	.short	0x010a
        /*0b62*/ 	.byte	0x05
	.zero		1


	//   ....[167]....
        /*0b64*/ 	.word	0x00003c20
        /*0b68*/ 	.word	0x000000ff
        /*0b6c*/ 	.word	0x00000000
        /*0b70*/ 	.short	0x010a
        /*0b72*/ 	.byte	0x05
	.zero		1


	//   ....[168]....
        /*0b74*/ 	.word	0x00003cb0
        /*0b78*/ 	.word	0x000000ff
        /*0b7c*/ 	.word	0x00000000
        /*0b80*/ 	.short	0x010a
        /*0b82*/ 	.byte	0x05
	.zero		1


	//   ....[169]....
        /*0b84*/ 	.word	0x00003d40
        /*0b88*/ 	.word	0x000000ff
        /*0b8c*/ 	.word	0x00000000
        /*0b90*/ 	.short	0x010a
        /*0b92*/ 	.byte	0x05
	.zero		1


	//   ....[170]....
        /*0b94*/ 	.word	0x00003dd0
        /*0b98*/ 	.word	0x000000ff
        /*0b9c*/ 	.word	0x00000000
        /*0ba0*/ 	.short	0x010a
        /*0ba2*/ 	.byte	0x05
	.zero		1


	//   ....[171]....
        /*0ba4*/ 	.word	0x00003e60
        /*0ba8*/ 	.word	0x000000ff
        /*0bac*/ 	.word	0x00000000
        /*0bb0*/ 	.short	0x010a
        /*0bb2*/ 	.byte	0x05
	.zero		1


	//   ....[172]....
        /*0bb4*/ 	.word	0x00003ef0
        /*0bb8*/ 	.word	0x000000ff
        /*0bbc*/ 	.word	0x00000000
        /*0bc0*/ 	.short	0x010a
        /*0bc2*/ 	.byte	0x05
	.zero		1


	//   ....[173]....
        /*0bc4*/ 	.word	0x00003f80
        /*0bc8*/ 	.word	0x000000ff
        /*0bcc*/ 	.word	0x00000000
        /*0bd0*/ 	.short	0x010a
        /*0bd2*/ 	.byte	0x05
	.zero		1


	//   ....[174]....
        /*0bd4*/ 	.word	0x00004010
        /*0bd8*/ 	.word	0x000000ff
        /*0bdc*/ 	.word	0x00000000
        /*0be0*/ 	.short	0x010a
        /*0be2*/ 	.byte	0x05
	.zero		1


	//   ....[175]....
        /*0be4*/ 	.word	0x000040a0
        /*0be8*/ 	.word	0x000000ff
        /*0bec*/ 	.word	0x00000000
        /*0bf0*/ 	.short	0x010a
        /*0bf2*/ 	.byte	0x05
	.zero		1


	//   ....[176]....
        /*0bf4*/ 	.word	0x00004130
        /*0bf8*/ 	.word	0x000000ff
        /*0bfc*/ 	.word	0x00000000
        /*0c00*/ 	.short	0x010a
        /*0c02*/ 	.byte	0x05
	.zero		1


	//   ....[177]....
        /*0c04*/ 	.word	0x000041c0
        /*0c08*/ 	.word	0x000000ff
        /*0c0c*/ 	.word	0x00000000
        /*0c10*/ 	.short	0x010a
        /*0c12*/ 	.byte	0x05
	.zero		1


	//   ....[178]....
        /*0c14*/ 	.word	0x00004250
        /*0c18*/ 	.word	0x000000ff
        /*0c1c*/ 	.word	0x00000000
        /*0c20*/ 	.short	0x010a
        /*0c22*/ 	.byte	0x05
	.zero		1


	//   ....[179]....
        /*0c24*/ 	.word	0x000042e0
        /*0c28*/ 	.word	0x000000ff
        /*0c2c*/ 	.word	0x00000000
        /*0c30*/ 	.short	0x010a
        /*0c32*/ 	.byte	0x05
	.zero		1


	//   ....[180]....
        /*0c34*/ 	.word	0x00004370
        /*0c38*/ 	.word	0x000000ff
        /*0c3c*/ 	.word	0x00000000
        /*0c40*/ 	.short	0x010a
        /*0c42*/ 	.byte	0x05
	.zero		1


	//   ....[181]....
        /*0c44*/ 	.word	0x00004400
        /*0c48*/ 	.word	0x000000ff
        /*0c4c*/ 	.word	0x00000000
        /*0c50*/ 	.short	0x010a
        /*0c52*/ 	.byte	0x05
	.zero		1


	//   ....[182]....
        /*0c54*/ 	.word	0x00004490
        /*0c58*/ 	.word	0x000000ff
        /*0c5c*/ 	.word	0x00000000
        /*0c60*/ 	.short	0x010a
        /*0c62*/ 	.byte	0x05
	.zero		1


	//   ....[183]....
        /*0c64*/ 	.word	0x00004520
        /*0c68*/ 	.word	0x000000ff
        /*0c6c*/ 	.word	0x00000000
        /*0c70*/ 	.short	0x010a
        /*0c72*/ 	.byte	0x05
	.zero		1


	//   ....[184]....
        /*0c74*/ 	.word	0x000045b0
        /*0c78*/ 	.word	0x000000ff
        /*0c7c*/ 	.word	0x00000000
        /*0c80*/ 	.short	0x010a
        /*0c82*/ 	.byte	0x05
	.zero		1


	//   ....[185]....
        /*0c84*/ 	.word	0x00004640
        /*0c88*/ 	.word	0x000000ff
        /*0c8c*/ 	.word	0x00000000
        /*0c90*/ 	.short	0x010a
        /*0c92*/ 	.byte	0x05
	.zero		1


	//   ....[186]....
        /*0c94*/ 	.word	0x000046d0
        /*0c98*/ 	.word	0x000000ff
        /*0c9c*/ 	.word	0x00000000
        /*0ca0*/ 	.short	0x010a
        /*0ca2*/ 	.byte	0x05
	.zero		1


	//   ....[187]....
        /*0ca4*/ 	.word	0x00004760
        /*0ca8*/ 	.word	0x000000ff
        /*0cac*/ 	.word	0x00000000
        /*0cb0*/ 	.short	0x010a
        /*0cb2*/ 	.byte	0x05
	.zero		1


	//   ....[188]....
        /*0cb4*/ 	.word	0x000047f0
        /*0cb8*/ 	.word	0x000000ff
        /*0cbc*/ 	.word	0x00000000
        /*0cc0*/ 	.short	0x010a
        /*0cc2*/ 	.byte	0x05
	.zero		1


	//   ....[189]....
        /*0cc4*/ 	.word	0x00004880
        /*0cc8*/ 	.word	0x000000ff
        /*0ccc*/ 	.word	0x00000000
        /*0cd0*/ 	.short	0x010a
        /*0cd2*/ 	.byte	0x05
	.zero		1


	//   ....[190]....
        /*0cd4*/ 	.word	0x00004910
        /*0cd8*/ 	.word	0x000000ff
        /*0cdc*/ 	.word	0x00000000
        /*0ce0*/ 	.short	0x010a
        /*0ce2*/ 	.byte	0x05
	.zero		1


	//   ....[191]....
        /*0ce4*/ 	.word	0x000049a0
        /*0ce8*/ 	.word	0x000000ff
        /*0cec*/ 	.word	0x00000000
        /*0cf0*/ 	.short	0x010a
        /*0cf2*/ 	.byte	0x05
	.zero		1


	//   ....[192]....
        /*0cf4*/ 	.word	0x00004a30
        /*0cf8*/ 	.word	0x000000ff
        /*0cfc*/ 	.word	0x00000000
        /*0d00*/ 	.short	0x010a
        /*0d02*/ 	.byte	0x05
	.zero		1


	//   ....[193]....
        /*0d04*/ 	.word	0x00004ad0
        /*0d08*/ 	.word	0x00000000
        /*0d0c*/ 	.word	0x00000000
        /*0d10*/ 	.short	0x010a
        /*0d12*/ 	.byte	0xff
	.zero		1


	//   ....[194]....
        /*0d14*/ 	.word	0x00004bf0
        /*0d18*/ 	.word	0x00000002
        /*0d1c*/ 	.word	0x000003f0
        /*0d20*/ 	.short	0x010a
        /*0d22*/ 	.byte	0xff
	.zero		1


	//   ....[195]....
        /*0d24*/ 	.word	0x00004c60
        /*0d28*/ 	.word	0x00000002
        /*0d2c*/ 	.word	0x00000000
        /*0d30*/ 	.short	0x0101
        /*0d32*/ 	.byte	0xff
	.zero		1


	//   ....[196]....
        /*0d34*/ 	.word	0x00004c80
        /*0d38*/ 	.word	0x000000ff
        /*0d3c*/ 	.word	0x000003a0
        /*0d40*/ 	.short	0x010a
        /*0d42*/ 	.byte	0x04
	.zero		1


	//   ....[197]....
        /*0d44*/ 	.word	0x00004da0
        /*0d48*/ 	.word	0x00000002
        /*0d4c*/ 	.word	0x00000390
        /*0d50*/ 	.short	0x010a
        /*0d52*/ 	.byte	0xff
	.zero		1


	//   ....[198]....
        /*0d54*/ 	.word	0x00004ea0
        /*0d58*/ 	.word	0x00000002
        /*0d5c*/ 	.word	0x00000000
        /*0d60*/ 	.short	0x0101
        /*0d62*/ 	.byte	0xff
	.zero		1


	//   ....[199]....
        /*0d64*/ 	.word	0x00004f30
        /*0d68*/ 	.word	0x000000ff
        /*0d6c*/ 	.word	0x000003a0
        /*0d70*/ 	.short	0x0106
        /*0d72*/ 	.byte	0x04
	.zero		1


	//   ....[200]....
        /*0d74*/ 	.word	0x00004f50
        /*0d78*/ 	.word	0x000000ff
        /*0d7c*/ 	.word	0x000003a0
        /*0d80*/ 	.short	0x010a
        /*0d82*/ 	.byte	0x04
	.zero		1


	//   ....[201]....
        /*0d84*/ 	.word	0x00004fe0
        /*0d88*/ 	.word	0x000000ff
        /*0d8c*/ 	.word	0x000003a0
        /*0d90*/ 	.short	0x0106
        /*0d92*/ 	.byte	0x07
	.zero		1


	//   ....[202]....
        /*0d94*/ 	.word	0x00005020
        /*0d98*/ 	.word	0x00000000
        /*0d9c*/ 	.word	0x000003a0
        /*0da0*/ 	.short	0x010a
        /*0da2*/ 	.byte	0xff
	.zero		1


	//   ....[203]....
        /*0da4*/ 	.word	0x00005510
        /*0da8*/ 	.word	0x00000000
        /*0dac*/ 	.word	0x00000390
        /*0db0*/ 	.short	0x010a
        /*0db2*/ 	.byte	0xff
	.zero		1


	//   ....[204]....
        /*0db4*/ 	.word	0x00005610
        /*0db8*/ 	.word	0x00000003
        /*0dbc*/ 	.word	0x00000000
        /*0dc0*/ 	.short	0x0101
        /*0dc2*/ 	.byte	0xff
	.zero		1


	//   ....[205]....
        /*0dc4*/ 	.word	0x00005620
        /*0dc8*/ 	.word	0x000000ff
        /*0dcc*/ 	.word	0x00000000
        /*0dd0*/ 	.short	0x010a
        /*0dd2*/ 	.byte	0x04
	.zero		1


	//   ....[206]....
        /*0dd4*/ 	.word	0x00005640
        /*0dd8*/ 	.word	0x000000ff
        /*0ddc*/ 	.word	0x000003d0
        /*0de0*/ 	.short	0x010a
        /*0de2*/ 	.byte	0x13
	.zero		1


	//   ....[207]....
        /*0de4*/ 	.word	0x00005780
        /*0de8*/ 	.word	0x000000ff
        /*0dec*/ 	.word	0x00000000
        /*0df0*/ 	.short	0x010a
        /*0df2*/ 	.byte	0x06
	.zero		1


	//   ....[208]....
        /*0df4*/ 	.word	0x00005880
        /*0df8*/ 	.word	0x000000ff
        /*0dfc*/ 	.word	0x00000000
        /*0e00*/ 	.short	0x010a
        /*0e02*/ 	.byte	0x04
	.zero		1


	//   ....[209]....
        /*0e04*/ 	.word	0x00005a60
        /*0e08*/ 	.word	0x000000ff
        /*0e0c*/ 	.word	0x00000000
        /*0e10*/ 	.short	0x010a
        /*0e12*/ 	.byte	0x04
	.zero		1


	//   ....[210]....
        /*0e14*/ 	.word	0x00005af0
        /*0e18*/ 	.word	0x000000ff
        /*0e1c*/ 	.word	0x00000000
        /*0e20*/ 	.short	0x010a
        /*0e22*/ 	.byte	0x05
	.zero		1


	//   ....[211]....
        /*0e24*/ 	.word	0x00005b80
        /*0e28*/ 	.word	0x000000ff
        /*0e2c*/ 	.word	0x00000000
        /*0e30*/ 	.short	0x010a
        /*0e32*/ 	.byte	0x05
	.zero		1


	//   ....[212]....
        /*0e34*/ 	.word	0x00005c10
        /*0e38*/ 	.word	0x000000ff
        /*0e3c*/ 	.word	0x00000000
        /*0e40*/ 	.short	0x010a
        /*0e42*/ 	.byte	0x04
	.zero		1


	//   ....[213]....
        /*0e44*/ 	.word	0x000060f0
        /*0e48*/ 	.word	0x00000008
        /*0e4c*/ 	.word	0x00000390
        /*0e50*/ 	.short	0x010a
        /*0e52*/ 	.byte	0xff
	.zero		1


	//   ....[214]....
        /*0e54*/ 	.word	0x00006260
        /*0e58*/ 	.word	0x00000000
        /*0e5c*/ 	.word	0x00000000
        /*0e60*/ 	.short	0x0101
        /*0e62*/ 	.byte	0xff
	.zero		1


	//   ....[215]....
        /*0e64*/ 	.word	0x00006730
        /*0e68*/ 	.word	0x000000ff
        /*0e6c*/ 	.word	0x00000388
        /*0e70*/ 	.short	0x010a
        /*0e72*/ 	.byte	0x18
	.zero		1


	//   ....[216]....
        /*0e74*/ 	.word	0x00006900
        /*0e78*/ 	.word	0x000000ff
        /*0e7c*/ 	.word	0x00000368
        /*0e80*/ 	.short	0x010a
        /*0e82*/ 	.byte	0x04
	.zero		1


	//   ....[217]....
        /*0e84*/ 	.word	0x00006ae0
        /*0e88*/ 	.word	0x000000ff
        /*0e8c*/ 	.word	0x00000350
        /*0e90*/ 	.short	0x010b
        /*0e92*/ 	.byte	0x04
	.zero		1


	//   ....[218]....
        /*0e94*/ 	.word	0x00006af0
        /*0e98*/ 	.word	0x000000ff
        /*0e9c*/ 	.word	0x00000000
        /*0ea0*/ 	.short	0x0101
        /*0ea2*/ 	.byte	0x07
	.zero		1


	//   ....[219]....
        /*0ea4*/ 	.word	0x00006b00
        /*0ea8*/ 	.word	0x000000ff
        /*0eac*/ 	.word	0x00000368
        /*0eb0*/ 	.short	0x010a
        /*0eb2*/ 	.byte	0x05
	.zero		1


	//   ....[220]....
        /*0eb4*/ 	.word	0x00006d50
        /*0eb8*/ 	.word	0x000000ff
        /*0ebc*/ 	.word	0x00000350
        /*0ec0*/ 	.short	0x010b
        /*0ec2*/ 	.byte	0x05
	.zero		1


	//   ....[221]....
        /*0ec4*/ 	.word	0x00006d60
        /*0ec8*/ 	.word	0x000000ff
        /*0ecc*/ 	.word	0x00000000
        /*0ed0*/ 	.short	0x0101
        /*0ed2*/ 	.byte	0x04
	.zero		1


	//   ....[222]....
        /*0ed4*/ 	.word	0x00006db0
        /*0ed8*/ 	.word	0x000000ff
        /*0edc*/ 	.word	0x00000000
        /*0ee0*/ 	.short	0x010a
        /*0ee2*/ 	.byte	0x04
	.zero		1


	//   ....[223]....
        /*0ee4*/ 	.word	0x00006e40
        /*0ee8*/ 	.word	0x000000ff
        /*0eec*/ 	.word	0x00000000
        /*0ef0*/ 	.short	0x010a
        /*0ef2*/ 	.byte	0x05
	.zero		1


	//   ....[224]....
        /*0ef4*/ 	.word	0x00006ee0
        /*0ef8*/ 	.word	0x00000000
        /*0efc*/ 	.word	0x00000000
        /*0f00*/ 	.short	0x010a
        /*0f02*/ 	.byte	0xff
	.zero		1


	//   ....[225]....
        /*0f04*/ 	.word	0x00007240
        /*0f08*/ 	.word	0x00000000
        /*0f0c*/ 	.word	0x00000390
        /*0f10*/ 	.short	0x010a
        /*0f12*/ 	.byte	0xff
	.zero		1


	//   ....[226]....
        /*0f14*/ 	.word	0x00007310
        /*0f18*/ 	.word	0x00000000
        /*0f1c*/ 	.word	0x00000000
        /*0f20*/ 	.short	0x0101
        /*0f22*/ 	.byte	0xff
	.zero		1


	//   ....[227]....
        /*0f24*/ 	.word	0x00007f20
        /*0f28*/ 	.word	0x00000002
        /*0f2c*/ 	.word	0x00000350
        /*0f30*/ 	.short	0x010a
        /*0f32*/ 	.byte	0xff
	.zero		1


	//   ....[228]....
        /*0f34*/ 	.word	0x00007f60
        /*0f38*/ 	.word	0x0000001b
        /*0f3c*/ 	.word	0x000003b0
        /*0f40*/ 	.short	0x010a
        /*0f42*/ 	.byte	0xff
	.zero		1


	//   ....[229]....
        /*0f44*/ 	.word	0x00008050
        /*0f48*/ 	.word	0x00000002
        /*0f4c*/ 	.word	0x00000350
        /*0f50*/ 	.short	0x010a
        /*0f52*/ 	.byte	0xff
	.zero		1


	//   ....[230]....
        /*0f54*/ 	.word	0x000081e0
        /*0f58*/ 	.word	0x0000001b
        /*0f5c*/ 	.word	0x000003b0
        /*0f60*/ 	.short	0x010a
        /*0f62*/ 	.byte	0xff
	.zero		1


	//   ....[231]....
        /*0f64*/ 	.word	0x000089b0
        /*0f68*/ 	.word	0x00000000
        /*0f6c*/ 	.word	0x00000000
        /*0f70*/ 	.short	0x0101
        /*0f72*/ 	.byte	0xff
	.zero		1


	//   ....[232]....
        /*0f74*/ 	.word	0x000089c0
        /*0f78*/ 	.word	0x00000002
        /*0f7c*/ 	.word	0x00000350
        /*0f80*/ 	.short	0x010a
        /*0f82*/ 	.byte	0xff
	.zero		1


	//   ....[233]....
        /*0f84*/ 	.word	0x00008a80
        /*0f88*/ 	.word	0x00000002
        /*0f8c*/ 	.word	0x00000350
        /*0f90*/ 	.short	0x010a
        /*0f92*/ 	.byte	0xff
	.zero		1


	//   ....[234]....
        /*0f94*/ 	.word	0x00008e30
        /*0f98*/ 	.word	0x000000ff
        /*0f9c*/ 	.word	0x00000000
        /*0fa0*/ 	.short	0x0101
        /*0fa2*/ 	.byte	0x04
	.zero		1


	//   ....[235]....
        /*0fa4*/ 	.word	0x00009380
        /*0fa8*/ 	.word	0x00000000
        /*0fac*/ 	.word	0x00000000
        /*0fb0*/ 	.short	0x0101
        /*0fb2*/ 	.byte	0xff
	.zero		1


	//   ....[236]....
        /*0fb4*/ 	.word	0x00009630
        /*0fb8*/ 	.word	0x000000ff
        /*0fbc*/ 	.word	0x00000000
        /*0fc0*/ 	.short	0x0101
        /*0fc2*/ 	.byte	0x04
	.zero		1


	//   ....[237]....
        /*0fc4*/ 	.word	0x00009650
        /*0fc8*/ 	.word	0x00000000
        /*0fcc*/ 	.word	0x00000400
        /*0fd0*/ 	.short	0x010a
        /*0fd2*/ 	.byte	0xff
	.zero		1


	//   ....[238]....
        /*0fd4*/ 	.word	0x000096b0
        /*0fd8*/ 	.word	0x00000000
        /*0fdc*/ 	.word	0x000001a8
        /*0fe0*/ 	.short	0x010a
        /*0fe2*/ 	.byte	0xff
	.zero		1


	//   ....[239]....
        /*0fe4*/ 	.word	0x00009710
        /*0fe8*/ 	.word	0x00000000
        /*0fec*/ 	.word	0x000001a8
        /*0ff0*/ 	.short	0x010a
        /*0ff2*/ 	.byte	0xff
	.zero		1


	//   ....[240]....
        /*0ff4*/ 	.word	0x00009760
        /*0ff8*/ 	.word	0x00000003
        /*0ffc*/ 	.word	0x00000390
        /*1000*/ 	.short	0x010a
        /*1002*/ 	.byte	0xff
	.zero		1


	//   ....[241]....
        /*1004*/ 	.word	0x000097c0
        /*1008*/ 	.word	0x00000000
        /*100c*/ 	.word	0x00000000
        /*1010*/ 	.short	0x010a
        /*1012*/ 	.byte	0xff
	.zero		1


	//   ....[242]....
        /*1014*/ 	.word	0x00009820
        /*1018*/ 	.word	0x00000000
        /*101c*/ 	.word	0x00000000
        /*1020*/ 	.short	0x010a
        /*1022*/ 	.byte	0xff
	.zero		1


	//   ....[243]....
        /*1024*/ 	.word	0x00009880
        /*1028*/ 	.word	0x00000000
        /*102c*/ 	.word	0x00000000
        /*1030*/ 	.short	0x010a
        /*1032*/ 	.byte	0xff
	.zero		1


	//   ....[244]....
        /*1034*/ 	.word	0x000098e0
        /*1038*/ 	.word	0x00000000
        /*103c*/ 	.word	0x00000000
        /*1040*/ 	.short	0x010a
        /*1042*/ 	.byte	0xff
	.zero		1


	//   ....[245]....
        /*1044*/ 	.word	0x00009940
        /*1048*/ 	.word	0x00000000
        /*104c*/ 	.word	0x00000000
        /*1050*/ 	.short	0x010a
        /*1052*/ 	.byte	0xff
	.zero		1


	//   ....[246]....
        /*1054*/ 	.word	0x000099a0
        /*1058*/ 	.word	0x00000000
        /*105c*/ 	.word	0x00000000
        /*1060*/ 	.short	0x010a
        /*1062*/ 	.byte	0xff
	.zero		1


	//   ....[247]....
        /*1064*/ 	.word	0x00009a00
        /*1068*/ 	.word	0x00000000
        /*106c*/ 	.word	0x00000000
        /*1070*/ 	.short	0x010a
        /*1072*/ 	.byte	0xff
	.zero		1


	//   ....[248]....
        /*1074*/ 	.word	0x00009a60
        /*1078*/ 	.word	0x00000000
        /*107c*/ 	.word	0x00000000
        /*1080*/ 	.short	0x010a
        /*1082*/ 	.byte	0xff
	.zero		1


	//   ....[249]....
        /*1084*/ 	.word	0x00009ac0
        /*1088*/ 	.word	0x00000000
        /*108c*/ 	.word	0x00000000
        /*1090*/ 	.short	0x010a
        /*1092*/ 	.byte	0xff
	.zero		1


	//   ....[250]....
        /*1094*/ 	.word	0x00009b20
        /*1098*/ 	.word	0x00000000
        /*109c*/ 	.word	0x00000000
        /*10a0*/ 	.short	0x010a
        /*10a2*/ 	.byte	0xff
	.zero		1


	//   ....[251]....
        /*10a4*/ 	.word	0x00009b80
        /*10a8*/ 	.word	0x00000000
        /*10ac*/ 	.word	0x00000000
        /*10b0*/ 	.short	0x010a
        /*10b2*/ 	.byte	0xff
	.zero		1


	//   ....[252]....
        /*10b4*/ 	.word	0x00009be0
        /*10b8*/ 	.word	0x00000000
        /*10bc*/ 	.word	0x00000000
        /*10c0*/ 	.short	0x010a
        /*10c2*/ 	.byte	0xff
	.zero		1


	//   ....[253]....
        /*10c4*/ 	.word	0x00009c40
        /*10c8*/ 	.word	0x00000000
        /*10cc*/ 	.word	0x00000000
        /*10d0*/ 	.short	0x010a
        /*10d2*/ 	.byte	0xff
	.zero		1


	//   ....[254]....
        /*10d4*/ 	.word	0x00009ca0
        /*10d8*/ 	.word	0x00000000
        /*10dc*/ 	.word	0x00000000
        /*10e0*/ 	.short	0x010a
        /*10e2*/ 	.byte	0xff
	.zero		1


	//   ....[255]....
        /*10e4*/ 	.word	0x00009d00
        /*10e8*/ 	.word	0x00000000
        /*10ec*/ 	.word	0x00000000
        /*10f0*/ 	.short	0x010a
        /*10f2*/ 	.byte	0xff
	.zero		1


	//   ....[0]....
        /*10f4*/ 	.word	0x00009d60
        /*10f8*/ 	.word	0x00000000
        /*10fc*/ 	.word	0x00000000
        /*1100*/ 	.short	0x010a
        /*1102*/ 	.byte	0xff
	.zero		1


	//   ....[1]....
        /*1104*/ 	.word	0x00009dc0
        /*1108*/ 	.word	0x00000000
        /*110c*/ 	.word	0x00000000
        /*1110*/ 	.short	0x010a
        /*1112*/ 	.byte	0xff
	.zero		1


	//   ....[2]....
        /*1114*/ 	.word	0x00009e20
        /*1118*/ 	.word	0x00000000
        /*111c*/ 	.word	0x00000000
        /*1120*/ 	.short	0x010a
        /*1122*/ 	.byte	0xff
	.zero		1


	//   ....[3]....
        /*1124*/ 	.word	0x00009e80
        /*1128*/ 	.word	0x00000000
        /*112c*/ 	.word	0x00000000
        /*1130*/ 	.short	0x010a
        /*1132*/ 	.byte	0xff
	.zero		1


	//   ....[4]....
        /*1134*/ 	.word	0x00009ee0
        /*1138*/ 	.word	0x00000000
        /*113c*/ 	.word	0x00000000
        /*1140*/ 	.short	0x010a
        /*1142*/ 	.byte	0xff
	.zero		1


	//   ....[5]....
        /*1144*/ 	.word	0x00009f40
        /*1148*/ 	.word	0x00000000
        /*114c*/ 	.word	0x00000000
        /*1150*/ 	.short	0x010a
        /*1152*/ 	.byte	0xff
	.zero		1


	//   ....[6]....
        /*1154*/ 	.word	0x00009fa0
        /*1158*/ 	.word	0x00000000
        /*115c*/ 	.word	0x00000000
        /*1160*/ 	.short	0x010a
        /*1162*/ 	.byte	0xff
	.zero		1


	//   ....[7]....
        /*1164*/ 	.word	0x0000a000
        /*1168*/ 	.word	0x00000000
        /*116c*/ 	.word	0x00000000
        /*1170*/ 	.short	0x010a
        /*1172*/ 	.byte	0xff
	.zero		1


	//   ....[8]....
        /*1174*/ 	.word	0x0000a060
        /*1178*/ 	.word	0x00000000
        /*117c*/ 	.word	0x00000000
        /*1180*/ 	.short	0x010a
        /*1182*/ 	.byte	0xff
	.zero		1


	//   ....[9]....
        /*1184*/ 	.word	0x0000a0c0
        /*1188*/ 	.word	0x00000000
        /*118c*/ 	.word	0x00000000
        /*1190*/ 	.short	0x010a
        /*1192*/ 	.byte	0xff
	.zero		1


	//   ....[10]....
        /*1194*/ 	.word	0x0000a120
        /*1198*/ 	.word	0x00000000
        /*119c*/ 	.word	0x00000000
        /*11a0*/ 	.short	0x010a
        /*11a2*/ 	.byte	0xff
	.zero		1


	//   ....[11]....
        /*11a4*/ 	.word	0x0000a180
        /*11a8*/ 	.word	0x00000000
        /*11ac*/ 	.word	0x00000000
        /*11b0*/ 	.short	0x010a
        /*11b2*/ 	.byte	0xff
	.zero		1


	//   ....[12]....
        /*11b4*/ 	.word	0x0000a1e0
        /*11b8*/ 	.word	0x00000000
        /*11bc*/ 	.word	0x00000000
        /*11c0*/ 	.short	0x010a
        /*11c2*/ 	.byte	0xff
	.zero		1


	//   ....[13]....
        /*11c4*/ 	.word	0x0000a240
        /*11c8*/ 	.word	0x00000000
        /*11cc*/ 	.word	0x00000000
        /*11d0*/ 	.short	0x010a
        /*11d2*/ 	.byte	0xff
	.zero		1


	//   ....[14]....
        /*11d4*/ 	.word	0x0000a2a0
        /*11d8*/ 	.word	0x00000000
        /*11dc*/ 	.word	0x00000000
        /*11e0*/ 	.short	0x010a
        /*11e2*/ 	.byte	0xff
	.zero		1


	//   ....[15]....
        /*11e4*/ 	.word	0x0000a300
        /*11e8*/ 	.word	0x00000000
        /*11ec*/ 	.word	0x00000000
        /*11f0*/ 	.short	0x010a
        /*11f2*/ 	.byte	0xff
	.zero		1


	//   ....[16]....
        /*11f4*/ 	.word	0x0000a360
        /*11f8*/ 	.word	0x00000000
        /*11fc*/ 	.word	0x00000000
        /*1200*/ 	.short	0x010a
        /*1202*/ 	.byte	0xff
	.zero		1


	//   ....[17]....
        /*1204*/ 	.word	0x0000a3c0
        /*1208*/ 	.word	0x00000000
        /*120c*/ 	.word	0x00000000
        /*1210*/ 	.short	0x010a
        /*1212*/ 	.byte	0xff
	.zero		1


	//   ....[18]....
        /*1214*/ 	.word	0x0000a420
        /*1218*/ 	.word	0x00000000
        /*121c*/ 	.word	0x00000000
        /*1220*/ 	.short	0x010a
        /*1222*/ 	.byte	0xff
	.zero		1


	//   ....[19]....
        /*1224*/ 	.word	0x0000a480
        /*1228*/ 	.word	0x00000000
        /*122c*/ 	.word	0x00000000
        /*1230*/ 	.short	0x010a
        /*1232*/ 	.byte	0xff
	.zero		1


	//   ....[20]....
        /*1234*/ 	.word	0x0000a4e0
        /*1238*/ 	.word	0x00000000
        /*123c*/ 	.word	0x00000000
        /*1240*/ 	.short	0x010a
        /*1242*/ 	.byte	0xff
	.zero		1


	//   ....[21]....
        /*1244*/ 	.word	0x0000a540
        /*1248*/ 	.word	0x00000000
        /*124c*/ 	.word	0x00000000
        /*1250*/ 	.short	0x010a
        /*1252*/ 	.byte	0xff
	.zero		1


	//   ....[22]....
        /*1254*/ 	.word	0x0000a5a0
        /*1258*/ 	.word	0x00000000
        /*125c*/ 	.word	0x00000000
        /*1260*/ 	.short	0x010a
        /*1262*/ 	.byte	0xff
	.zero		1


	//   ....[23]....
        /*1264*/ 	.word	0x0000a600
        /*1268*/ 	.word	0x00000000
        /*126c*/ 	.word	0x00000000
        /*1270*/ 	.short	0x010a
        /*1272*/ 	.byte	0xff
	.zero		1


	//   ....[24]....
        /*1274*/ 	.word	0x0000a660
        /*1278*/ 	.word	0x00000000
        /*127c*/ 	.word	0x00000000
        /*1280*/ 	.short	0x010a
        /*1282*/ 	.byte	0xff
	.zero		1


	//   ....[25]....
        /*1284*/ 	.word	0x0000a6c0
        /*1288*/ 	.word	0x00000000
        /*128c*/ 	.word	0x00000000
        /*1290*/ 	.short	0x010a
        /*1292*/ 	.byte	0xff
	.zero		1


	//   ....[26]....
        /*1294*/ 	.word	0x0000a720
        /*1298*/ 	.word	0x00000000
        /*129c*/ 	.word	0x00000000
        /*12a0*/ 	.short	0x010a
        /*12a2*/ 	.byte	0xff
	.zero		1


	//   ....[27]....
        /*12a4*/ 	.word	0x0000a780
        /*12a8*/ 	.word	0x00000000
        /*12ac*/ 	.word	0x00000000
        /*12b0*/ 	.short	0x010a
        /*12b2*/ 	.byte	0xff
	.zero		1


	//   ....[28]....
        /*12b4*/ 	.word	0x0000a7e0
        /*12b8*/ 	.word	0x00000000
        /*12bc*/ 	.word	0x00000000
        /*12c0*/ 	.short	0x010a
        /*12c2*/ 	.byte	0xff
	.zero		1


	//   ....[29]....
        /*12c4*/ 	.word	0x0000a840
        /*12c8*/ 	.word	0x00000000
        /*12cc*/ 	.word	0x00000000
        /*12d0*/ 	.short	0x010a
        /*12d2*/ 	.byte	0xff
	.zero		1


	//   ....[30]....
        /*12d4*/ 	.word	0x0000a8a0
        /*12d8*/ 	.word	0x00000000
        /*12dc*/ 	.word	0x00000000
        /*12e0*/ 	.short	0x010a
        /*12e2*/ 	.byte	0xff
	.zero		1


	//   ....[31]....
        /*12e4*/ 	.word	0x0000a900
        /*12e8*/ 	.word	0x00000000
        /*12ec*/ 	.word	0x00000000
        /*12f0*/ 	.short	0x010a
        /*12f2*/ 	.byte	0xff
	.zero		1


	//   ....[32]....
        /*12f4*/ 	.word	0x0000a960
        /*12f8*/ 	.word	0x00000000
        /*12fc*/ 	.word	0x00000000
        /*1300*/ 	.short	0x010a
        /*1302*/ 	.byte	0xff
	.zero		1


	//   ....[33]....
        /*1304*/ 	.word	0x0000a9c0
        /*1308*/ 	.word	0x00000000
        /*130c*/ 	.word	0x00000000
        /*1310*/ 	.short	0x010a
        /*1312*/ 	.byte	0xff
	.zero		1


	//   ....[34]....
        /*1314*/ 	.word	0x0000aa20
        /*1318*/ 	.word	0x00000000
        /*131c*/ 	.word	0x00000000
        /*1320*/ 	.short	0x010a
        /*1322*/ 	.byte	0xff
	.zero		1


	//   ....[35]....
        /*1324*/ 	.word	0x0000aa80
        /*1328*/ 	.word	0x00000000
        /*132c*/ 	.word	0x00000000
        /*1330*/ 	.short	0x010a
        /*1332*/ 	.byte	0xff
	.zero		1


	//   ....[36]....
        /*1334*/ 	.word	0x0000aae0
        /*1338*/ 	.word	0x00000000
        /*133c*/ 	.word	0x00000000
        /*1340*/ 	.short	0x010a
        /*1342*/ 	.byte	0xff
	.zero		1


	//   ....[37]....
        /*1344*/ 	.word	0x0000ab30
        /*1348*/ 	.word	0x00000002
        /*134c*/ 	.word	0x000003f0
        /*1350*/ 	.short	0x010a
        /*1352*/ 	.byte	0xff
	.zero		1


	//   ....[38]....
        /*1354*/ 	.word	0x0000ab90
        /*1358*/ 	.word	0x00000002
        /*135c*/ 	.word	0x000003a0
        /*1360*/ 	.short	0x010a
        /*1362*/ 	.byte	0xff
	.zero		1


	//   ....[39]....
        /*1364*/ 	.word	0x0000abe0
        /*1368*/ 	.word	0x00000002
        /*136c*/ 	.word	0x00000390
        /*1370*/ 	.short	0x010a
        /*1372*/ 	.byte	0xff
	.zero		1


	//   ....[40]....
        /*1374*/ 	.word	0x0000ac40
        /*1378*/ 	.word	0x00000000
        /*137c*/ 	.word	0x000003a0
        /*1380*/ 	.short	0x010a
        /*1382*/ 	.byte	0xff
	.zero		1


	//   ....[41]....
        /*1384*/ 	.word	0x0000ac90
        /*1388*/ 	.word	0x00000000
        /*138c*/ 	.word	0x00000390
        /*1390*/ 	.short	0x010a
        /*1392*/ 	.byte	0xff
	.zero		1


	//   ....[42]....
        /*1394*/ 	.word	0x0000acf0
        /*1398*/ 	.word	0x00000002
        /*139c*/ 	.word	0x000003d0
        /*13a0*/ 	.short	0x010a
        /*13a2*/ 	.byte	0xff
	.zero		1


	//   ....[43]....
        /*13a4*/ 	.word	0x0000ad50
        /*13a8*/ 	.word	0x00000000
        /*13ac*/ 	.word	0x00000000
        /*13b0*/ 	.short	0x010a
        /*13b2*/ 	.byte	0xff
	.zero		1


	//   ....[44]....
        /*13b4*/ 	.word	0x0000adb0
        /*13b8*/ 	.word	0x00000000
        /*13bc*/ 	.word	0x00000000
        /*13c0*/ 	.short	0x010a
        /*13c2*/ 	.byte	0xff
	.zero		1


	//   ....[45]....
        /*13c4*/ 	.word	0x0000ae10
        /*13c8*/ 	.word	0x00000000
        /*13cc*/ 	.word	0x00000000
        /*13d0*/ 	.short	0x010a
        /*13d2*/ 	.byte	0xff
	.zero		1


	//   ....[46]....
        /*13d4*/ 	.word	0x0000ae70
        /*13d8*/ 	.word	0x00000000
        /*13dc*/ 	.word	0x00000000
        /*13e0*/ 	.short	0x010a
        /*13e2*/ 	.byte	0xff
	.zero		1


	//   ....[47]....
        /*13e4*/ 	.word	0x0000aed0
        /*13e8*/ 	.word	0x00000000
        /*13ec*/ 	.word	0x00000000
        /*13f0*/ 	.short	0x010a
        /*13f2*/ 	.byte	0xff
	.zero		1


	//   ....[48]....
        /*13f4*/ 	.word	0x0000af20
        /*13f8*/ 	.word	0x00000008
        /*13fc*/ 	.word	0x00000390
        /*1400*/ 	.short	0x010a
        /*1402*/ 	.byte	0xff
	.zero		1


	//   ....[49]....
        /*1404*/ 	.word	0x0000af80
        /*1408*/ 	.word	0x00000000
        /*140c*/ 	.word	0x00000388
        /*1410*/ 	.short	0x010a
        /*1412*/ 	.byte	0xff
	.zero		1


	//   ....[50]....
        /*1414*/ 	.word	0x0000afe0
        /*1418*/ 	.word	0x00000000
        /*141c*/ 	.word	0x00000368
        /*1420*/ 	.short	0x010a
        /*1422*/ 	.byte	0xff
	.zero		1


	//   ....[51]....
        /*1424*/ 	.word	0x0000b040
        /*1428*/ 	.word	0x00000002
        /*142c*/ 	.word	0x00000368
        /*1430*/ 	.short	0x010a
        /*1432*/ 	.byte	0xff
	.zero		1


	//   ....[52]....
        /*1434*/ 	.word	0x0000b0a0
        /*1438*/ 	.word	0x00000000
        /*143c*/ 	.word	0x00000000
        /*1440*/ 	.short	0x010a
        /*1442*/ 	.byte	0xff
	.zero		1


	//   ....[53]....
        /*1444*/ 	.word	0x0000b100
        /*1448*/ 	.word	0x00000000
        /*144c*/ 	.word	0x00000000
        /*1450*/ 	.short	0x010a
        /*1452*/ 	.byte	0xff
	.zero		1


	//   ....[54]....
        /*1454*/ 	.word	0x0000b150
        /*1458*/ 	.word	0x00000000
        /*145c*/ 	.word	0x00000390
        /*1460*/ 	.short	0x010a
        /*1462*/ 	.byte	0xff
	.zero		1


	//   ....[55]....
        /*1464*/ 	.word	0x0000b1a0
        /*1468*/ 	.word	0x00000002
        /*146c*/ 	.word	0x00000350
        /*1470*/ 	.short	0x010a
        /*1472*/ 	.byte	0xff
	.zero		1


	//   ....[56]....
        /*1474*/ 	.word	0x0000b1f0
        /*1478*/ 	.word	0x0000001b
        /*147c*/ 	.word	0x000003b0
        /*1480*/ 	.short	0x010a
        /*1482*/ 	.byte	0xff
	.zero		1


	//   ....[57]....
        /*1484*/ 	.word	0x0000b240
        /*1488*/ 	.word	0x00000002
        /*148c*/ 	.word	0x00000350
        /*1490*/ 	.short	0x010a
        /*1492*/ 	.byte	0xff
	.zero		1


	//----- nvinfo : EIATTR_NUM_MBARRIERS
	.align		4
.L_47:
        /*1494*/ 	.byte	0x03, 0x38
        /*1496*/ 	.short	0x0082


	//----- nvinfo : EIATTR_EXIT_INSTR_OFFSETS
	.align		4
        /*1498*/ 	.byte	0x04, 0x1c
        /*149a*/ 	.short	(.L_49 - .L_48)


	//   ....[0]....
.L_48:
        /*149c*/ 	.word	0x00004b00


	//   ....[1]....
        /*14a0*/ 	.word	0x00004ff0


	//   ....[2]....
        /*14a4*/ 	.word	0x00005050


	//   ....[3]....
        /*14a8*/ 	.word	0x00005e70


	//   ....[4]....
        /*14ac*/ 	.word	0x00006f10


	//   ....[5]....
        /*14b0*/ 	.word	0x00006f50


	//   ....[6]....
        /*14b4*/ 	.word	0x00009520


	//   ....[7]....
        /*14b8*/ 	.word	0x000095a0


	//   ....[8]....
        /*14bc*/ 	.word	0x000095d0


	//   ....[9]....
        /*14c0*/ 	.word	0x00009640


	//----- nvinfo : EIATTR_MAX_THREADS
	.align		4
.L_49:
        /*14c4*/ 	.byte	0x04, 0x05
        /*14c6*/ 	.short	(.L_51 - .L_50)
.L_50:
        /*14c8*/ 	.word	0x00000100
        /*14cc*/ 	.word	0x00000001
        /*14d0*/ 	.word	0x00000001


	//----- nvinfo : EIATTR_CRS_STACK_SIZE
	.align		4
.L_51:
        /*14d4*/ 	.byte	0x04, 0x1e
        /*14d6*/ 	.short	(.L_53 - .L_52)
.L_52:
        /*14d8*/ 	.word	0x00000000


	//----- nvinfo : EIATTR_CBANK_PARAM_SIZE
	.align		4
.L_53:
        /*14dc*/ 	.byte	0x03, 0x19
        /*14de*/ 	.short	0x0800


	//----- nvinfo : EIATTR_PARAM_CBANK
	.align		4
        /*14e0*/ 	.byte	0x04, 0x0a
        /*14e2*/ 	.short	(.L_55 - .L_54)
	.align		4
.L_54:
        /*14e4*/ 	.word	index@(.nv.constant0._ZN7cutlass13device_kernelINS_4gemm6kernel13GemmUniversalIN4cute5tupleIJiiiiEEENS1_10collective13CollectiveMmaINS1_35MainloopSm100TmaUmmaWarpSpecializedILi53ELi2ELi4ENS5_IJNS4_1CILi2EEENSA_ILi1EEESC_EEEEENS5_IJNSA_ILi64EEESF_NSA_ILi16EEEEEENS_6half_tENS5_IJlSC_lEEESI_SJ_NS4_8TiledMMAINS4_8MMA_AtomIJNS4_20SM100_MMA_F16BF16_SSISI_SI_fLi64ELi64ELNS4_4UMMA5MajorE0ELSO_0ELNSN_7ScaleInE0ELSP_0EEEEEENS4_6LayoutINS5_IJSC_SC_SC_EEENS5_IJNSA_ILi0EEESU_SU_EEEEENS5_IJNS4_10UnderscoreESX_SX_EEEEENS4_13SM90_TMA_LOADENS4_14ComposedLayoutINS4_7SwizzleILi1ELi4ELi3EEENS4_18smem_ptr_flag_bitsILi16EEENSS_INS5_IJNSA_ILi8EEESG_EEENS5_IJSG_SC_EEEEEEEvNS4_8identityENS4_23SM90_TMA_LOAD_MULTICASTES1A_vS1B_EENS_8epilogue10collective18CollectiveEpilogueINS1E_23Sm100TmaWarpSpecializedILi3ELi2ELi16ELb1ELb0EEEJSH_NS5_IJNSS_ISF_SC_EENSS_INSA_ILi32EEESC_EEEEESI_SJ_SI_SJ_NS1E_6fusion15FusionCallbacksIS1I_NS1N_17LinearCombinationISI_fSI_fLNS_15FloatRoundStyleE2EEESH_S1M_JEEENS4_5SM1004TMEM4LOAD26SM100_TMEM_LOAD_16dp256b4xES10_NS11_INS12_ILi2ELi4ELi3EEES15_NSS_INS5_IJS16_S1K_EEENS5_IJS1K_SC_EEEEEEENS4_17SM75_U32x4_LDSM_NENS4_14SM90_TMA_STOREES21_NS4_17SM90_U32x4_STSM_NENS4_39AutoVectorizingCopyWithAssumedAlignmentILi128EEEEEEvvEEEEvNT_6ParamsE)
        /*14e8*/ 	.short	0x0380
        /*14ea*/ 	.short	0x0800


	//----- nvinfo : EIATTR_SW_WAR
	.align		4
.L_55:
        /*14ec*/ 	.byte	0x04, 0x36
        /*14ee*/ 	.short	(.L_57 - .L_56)
.L_56:
        /*14f0*/ 	.word	0x00000008
.L_57:


//--------------------- .nv.callgraph             --------------------------
	.section	.nv.callgraph,"",@"SHT_CUDA_CALLGRAPH"
	.align	4
	.sectionentsize	8
	.align		4
        /*0000*/ 	.word	0x00000000
	.align		4
        /*0004*/ 	.word	0xffffffff
	.align		4
        /*0008*/ 	.word	index@(_ZN7cutlass13device_kernelINS_4gemm6kernel13GemmUniversalIN4cute5tupleIJiiiiEEENS1_10collective13CollectiveMmaINS1_35MainloopSm100TmaUmmaWarpSpecializedILi53ELi2ELi4ENS5_IJNS4_1CILi2EEENSA_ILi1EEESC_EEEEENS5_IJNSA_ILi64EEESF_NSA_ILi16EEEEEENS_6half_tENS5_IJlSC_lEEESI_SJ_NS4_8TiledMMAINS4_8MMA_AtomIJNS4_20SM100_MMA_F16BF16_SSISI_SI_fLi64ELi64ELNS4_4UMMA5MajorE0ELSO_0ELNSN_7ScaleInE0ELSP_0EEEEEENS4_6LayoutINS5_IJSC_SC_SC_EEENS5_IJNSA_ILi0EEESU_SU_EEEEENS5_IJNS4_10UnderscoreESX_SX_EEEEENS4_13SM90_TMA_LOADENS4_14ComposedLayoutINS4_7SwizzleILi1ELi4ELi3EEENS4_18smem_ptr_flag_bitsILi16EEENSS_INS5_IJNSA_ILi8EEESG_EEENS5_IJSG_SC_EEEEEEEvNS4_8identityENS4_23SM90_TMA_LOAD_MULTICASTES1A_vS1B_EENS_8epilogue10collective18CollectiveEpilogueINS1E_23Sm100TmaWarpSpecializedILi3ELi2ELi16ELb1ELb0EEEJSH_NS5_IJNSS_ISF_SC_EENSS_INSA_ILi32EEESC_EEEEESI_SJ_SI_SJ_NS1E_6fusion15FusionCallbacksIS1I_NS1N_17LinearCombinationISI_fSI_fLNS_15FloatRoundStyleE2EEESH_S1M_JEEENS4_5SM1004TMEM4LOAD26SM100_TMEM_LOAD_16dp256b4xES10_NS11_INS12_ILi2ELi4ELi3EEES15_NSS_INS5_IJS16_S1K_EEENS5_IJS1K_SC_EEEEEEENS4_17SM75_U32x4_LDSM_NENS4_14SM90_TMA_STOREES21_NS4_17SM90_U32x4_STSM_NENS4_39AutoVectorizingCopyWithAssumedAlignmentILi128EEEEEEvvEEEEvNT_6ParamsE)
	.align		4
        /*000c*/ 	.word	index@(__assertfail)
	.align		4
        /*0010*/ 	.word	0x00000000
	.align		4
        /*0014*/ 	.word	0xfffffffe
	.align		4
        /*0018*/ 	.word	0x00000000
	.align		4
        /*001c*/ 	.word	0xfffffffd
	.align		4
        /*0020*/ 	.word	0x00000000
	.align		4
        /*0024*/ 	.word	0xfffffffc


//--------------------- .nv.constant4             --------------------------
	.section	.nv.constant4,"a",@progbits
	.align	8
	.align		8
.nv.constant4:
        /*0000*/ 	.dword	__assertfail
	.align		8
        /*0008*/ 	.dword	__unnamed_1
	.align		8
        /*0010*/ 	.dword	__unnamed_2
	.align		8
        /*0018*/ 	.dword	_ZN39_INTERNAL_233106d9_4_k_cu_7bb97611_62224cuda3std3__45__cpo5beginE
	.align		8
        /*0020*/ 	.dword	_ZN39_INTERNAL_233106d9_4_k_cu_7bb97611_62224cuda3std3__45__cpo3endE
	.align		8
        /*0028*/ 	.dword	_ZN39_INTERNAL_233106d9_4_k_cu_7bb97611_62224cuda3std3__45__cpo6cbeginE
	.align		8
        /*0030*/ 	.dword	_ZN39_INTERNAL_233106d9_4_k_cu_7bb97611_62224cuda3std3__45__cpo4cendE
	.align		8
        /*0038*/ 	.dword	_ZN39_INTERNAL_233106d9_4_k_cu_7bb97611_62224cuda3std3__441_GLOBAL__N__233106d9_4_k_cu_7bb97611_62226ignoreE
	.align		8
        /*0040*/ 	.dword	_ZN39_INTERNAL_233106d9_4_k_cu_7bb97611_62224cuda3std3__419piecewise_constructE
	.align		8
        /*0048*/ 	.dword	_ZN39_INTERNAL_233106d9_4_k_cu_7bb97611_62224cuda3std3__48in_placeE
	.align		8
        /*0050*/ 	.dword	_ZN39_INTERNAL_233106d9_4_k_cu_7bb97611_62224cuda3std6ranges3__45__cpo4swapE
	.align		8
        /*0058*/ 	.dword	_ZN39_INTERNAL_233106d9_4_k_cu_7bb97611_62224cuda3std6ranges3__45__cpo9iter_moveE
	.align		8
        /*0060*/ 	.dword	_ZN39_INTERNAL_233106d9_4_k_cu_7bb97611_62224cute7productE
	.align		8
        /*0068*/ 	.dword	_ZN39_INTERNAL_233106d9_4_k_cu_7bb97611_62224cute1_E
	.align		8
        /*0070*/ 	.dword	$str$25
	.align		8
        /*0078*/ 	.dword	$str$26
	.align		8
        /*0080*/ 	.dword	$str$27
	.align		8
        /*0088*/ 	.dword	$str$28


//--------------------- .text._ZN7cutlass13device_kernelINS_4gemm6kernel13GemmUniversalIN4cute5tupleIJiiiiEEENS1_10collective13CollectiveMmaINS1_35MainloopSm100TmaUmmaWarpSpecializedILi53ELi2ELi4ENS5_IJNS4_1CILi2EEENSA_ILi1EEESC_EEEEENS5_IJNSA_ILi64EEESF_NSA_ILi16EEEEEENS_6half_tENS5_IJlSC_lEEESI_SJ_NS4_8TiledMMAINS4_8MMA_AtomIJNS4_20SM100_MMA_F16BF16_SSISI_SI_fLi64ELi64ELNS4_4UMMA5MajorE0ELSO_0ELNSN_7ScaleInE0ELSP_0EEEEEENS4_6LayoutINS5_IJSC_SC_SC_EEENS5_IJNSA_ILi0EEESU_SU_EEEEENS5_IJNS4_10UnderscoreESX_SX_EEEEENS4_13SM90_TMA_LOADENS4_14ComposedLayoutINS4_7SwizzleILi1ELi4ELi3EEENS4_18smem_ptr_flag_bitsILi16EEENSS_INS5_IJNSA_ILi8EEESG_EEENS5_IJSG_SC_EEEEEEEvNS4_8identityENS4_23SM90_TMA_LOAD_MULTICASTES1A_vS1B_EENS_8epilogue10collective18CollectiveEpilogueINS1E_23Sm100TmaWarpSpecializedILi3ELi2ELi16ELb1ELb0EEEJSH_NS5_IJNSS_ISF_SC_EENSS_INSA_ILi32EEESC_EEEEESI_SJ_SI_SJ_NS1E_6fusion15FusionCallbacksIS1I_NS1N_17LinearCombinationISI_fSI_fLNS_15FloatRoundStyleE2EEESH_S1M_JEEENS4_5SM1004TMEM4LOAD26SM100_TMEM_LOAD_16dp256b4xES10_NS11_INS12_ILi2ELi4ELi3EEES15_NSS_INS5_IJS16_S1K_EEENS5_IJS1K_SC_EEEEEEENS4_17SM75_U32x4_LDSM_NENS4_14SM90_TMA_STOREES21_NS4_17SM90_U32x4_STSM_NENS4_39AutoVectorizingCopyWithAssumedAlignmentILi128EEEEEEvvEEEEvNT_6ParamsE --------------------------
	.section	.text._ZN7cutlass13device_kernelINS_4gemm6kernel13GemmUniversalIN4cute5tupleIJiiiiEEENS1_10collective13CollectiveMmaINS1_35MainloopSm100TmaUmmaWarpSpecializedILi53ELi2ELi4ENS5_IJNS4_1CILi2EEENSA_ILi1EEESC_EEEEENS5_IJNSA_ILi64EEESF_NSA_ILi16EEEEEENS_6half_tENS5_IJlSC_lEEESI_SJ_NS4_8TiledMMAINS4_8MMA_AtomIJNS4_20SM100_MMA_F16BF16_SSISI_SI_fLi64ELi64ELNS4_4UMMA5MajorE0ELSO_0ELNSN_7ScaleInE0ELSP_0EEEEEENS4_6LayoutINS5_IJSC_SC_SC_EEENS5_IJNSA_ILi0EEESU_SU_EEEEENS5_IJNS4_10UnderscoreESX_SX_EEEEENS4_13SM90_TMA_LOADENS4_14ComposedLayoutINS4_7SwizzleILi1ELi4ELi3EEENS4_18smem_ptr_flag_bitsILi16EEENSS_INS5_IJNSA_ILi8EEESG_EEENS5_IJSG_SC_EEEEEEEvNS4_8identityENS4_23SM90_TMA_LOAD_MULTICASTES1A_vS1B_EENS_8epilogue10collective18CollectiveEpilogueINS1E_23Sm100TmaWarpSpecializedILi3ELi2ELi16ELb1ELb0EEEJSH_NS5_IJNSS_ISF_SC_EENSS_INSA_ILi32EEESC_EEEEESI_SJ_SI_SJ_NS1E_6fusion15FusionCallbacksIS1I_NS1N_17LinearCombinationISI_fSI_fLNS_15FloatRoundStyleE2EEESH_S1M_JEEENS4_5SM1004TMEM4LOAD26SM100_TMEM_LOAD_16dp256b4xES10_NS11_INS12_ILi2ELi4ELi3EEES15_NSS_INS5_IJS16_S1K_EEENS5_IJS1K_SC_EEEEEEENS4_17SM75_U32x4_LDSM_NENS4_14SM90_TMA_STOREES21_NS4_17SM90_U32x4_STSM_NENS4_39AutoVectorizingCopyWithAssumedAlignmentILi128EEEEEEvvEEEEvNT_6ParamsE,"ax",@progbits
	.align	128
.text._ZN7cutlass13device_kernelINS_4gemm6kernel13GemmUniversalIN4cute5tupleIJiiiiEEENS1_10collective13CollectiveMmaINS1_35MainloopSm100TmaUmmaWarpSpecializedILi53ELi2ELi4ENS5_IJNS4_1CILi2EEENSA_ILi1EEESC_EEEEENS5_IJNSA_ILi64EEESF_NSA_ILi16EEEEEENS_6half_tENS5_IJlSC_lEEESI_SJ_NS4_8TiledMMAINS4_8MMA_AtomIJNS4_20SM100_MMA_F16BF16_SSISI_SI_fLi64ELi64ELNS4_4UMMA5MajorE0ELSO_0ELNSN_7ScaleInE0ELSP_0EEEEEENS4_6LayoutINS5_IJSC_SC_SC_EEENS5_IJNSA_ILi0EEESU_SU_EEEEENS5_IJNS4_10UnderscoreESX_SX_EEEEENS4_13SM90_TMA_LOADENS4_14ComposedLayoutINS4_7SwizzleILi1ELi4ELi3EEENS4_18smem_ptr_flag_bitsILi16EEENSS_INS5_IJNSA_ILi8EEESG_EEENS5_IJSG_SC_EEEEEEEvNS4_8identityENS4_23SM90_TMA_LOAD_MULTICASTES1A_vS1B_EENS_8epilogue10collective18CollectiveEpilogueINS1E_23Sm100TmaWarpSpecializedILi3ELi2ELi16ELb1ELb0EEEJSH_NS5_IJNSS_ISF_SC_EENSS_INSA_ILi32EEESC_EEEEESI_SJ_SI_SJ_NS1E_6fusion15FusionCallbacksIS1I_NS1N_17LinearCombinationISI_fSI_fLNS_15FloatRoundStyleE2EEESH_S1M_JEEENS4_5SM1004TMEM4LOAD26SM100_TMEM_LOAD_16dp256b4xES10_NS11_INS12_ILi2ELi4ELi3EEES15_NSS_INS5_IJS16_S1K_EEENS5_IJS1K_SC_EEEEEEENS4_17SM75_U32x4_LDSM_NENS4_14SM90_TMA_STOREES21_NS4_17SM90_U32x4_STSM_NENS4_39AutoVectorizingCopyWithAssumedAlignmentILi128EEEEEEvvEEEEvNT_6ParamsE:
        .type           _ZN7cutlass13device_kernelINS_4gemm6kernel13GemmUniversalIN4cute5tupleIJiiiiEEENS1_10collective13CollectiveMmaINS1_35MainloopSm100TmaUmmaWarpSpecializedILi53ELi2ELi4ENS5_IJNS4_1CILi2EEENSA_ILi1EEESC_EEEEENS5_IJNSA_ILi64EEESF_NSA_ILi16EEEEEENS_6half_tENS5_IJlSC_lEEESI_SJ_NS4_8TiledMMAINS4_8MMA_AtomIJNS4_20SM100_MMA_F16BF16_SSISI_SI_fLi64ELi64ELNS4_4UMMA5MajorE0ELSO_0ELNSN_7ScaleInE0ELSP_0EEEEEENS4_6LayoutINS5_IJSC_SC_SC_EEENS5_IJNSA_ILi0EEESU_SU_EEEEENS5_IJNS4_10UnderscoreESX_SX_EEEEENS4_13SM90_TMA_LOADENS4_14ComposedLayoutINS4_7SwizzleILi1ELi4ELi3EEENS4_18smem_ptr_flag_bitsILi16EEENSS_INS5_IJNSA_ILi8EEESG_EEENS5_IJSG_SC_EEEEEEEvNS4_8identityENS4_23SM90_TMA_LOAD_MULTICASTES1A_vS1B_EENS_8epilogue10collective18CollectiveEpilogueINS1E_23Sm100TmaWarpSpecializedILi3ELi2ELi16ELb1ELb0EEEJSH_NS5_IJNSS_ISF_SC_EENSS_INSA_ILi32EEESC_EEEEESI_SJ_SI_SJ_NS1E_6fusion15FusionCallbacksIS1I_NS1N_17LinearCombinationISI_fSI_fLNS_15FloatRoundStyleE2EEESH_S1M_JEEENS4_5SM1004TMEM4LOAD26SM100_TMEM_LOAD_16dp256b4xES10_NS11_INS12_ILi2ELi4ELi3EEES15_NSS_INS5_IJS16_S1K_EEENS5_IJS1K_SC_EEEEEEENS4_17SM75_U32x4_LDSM_NENS4_14SM90_TMA_STOREES21_NS4_17SM90_U32x4_STSM_NENS4_39AutoVectorizingCopyWithAssumedAlignmentILi128EEEEEEvvEEEEvNT_6ParamsE,@function
        .size           _ZN7cutlass13device_kernelINS_4gemm6kernel13GemmUniversalIN4cute5tupleIJiiiiEEENS1_10collective13CollectiveMmaINS1_35MainloopSm100TmaUmmaWarpSpecializedILi53ELi2ELi4ENS5_IJNS4_1CILi2EEENSA_ILi1EEESC_EEEEENS5_IJNSA_ILi64EEESF_NSA_ILi16EEEEEENS_6half_tENS5_IJlSC_lEEESI_SJ_NS4_8TiledMMAINS4_8MMA_AtomIJNS4_20SM100_MMA_F16BF16_SSISI_SI_fLi64ELi64ELNS4_4UMMA5MajorE0ELSO_0ELNSN_7ScaleInE0ELSP_0EEEEEENS4_6LayoutINS5_IJSC_SC_SC_EEENS5_IJNSA_ILi0EEESU_SU_EEEEENS5_IJNS4_10UnderscoreESX_SX_EEEEENS4_13SM90_TMA_LOADENS4_14ComposedLayoutINS4_7SwizzleILi1ELi4ELi3EEENS4_18smem_ptr_flag_bitsILi16EEENSS_INS5_IJNSA_ILi8EEESG_EEENS5_IJSG_SC_EEEEEEEvNS4_8identityENS4_23SM90_TMA_LOAD_MULTICASTES1A_vS1B_EENS_8epilogue10collective18CollectiveEpilogueINS1E_23Sm100TmaWarpSpecializedILi3ELi2ELi16ELb1ELb0EEEJSH_NS5_IJNSS_ISF_SC_EENSS_INSA_ILi32EEESC_EEEEESI_SJ_SI_SJ_NS1E_6fusion15FusionCallbacksIS1I_NS1N_17LinearCombinationISI_fSI_fLNS_15FloatRoundStyleE2EEESH_S1M_JEEENS4_5SM1004TMEM4LOAD26SM100_TMEM_LOAD_16dp256b4xES10_NS11_INS12_ILi2ELi4ELi3EEES15_NSS_INS5_IJS16_S1K_EEENS5_IJS1K_SC_EEEEEEENS4_17SM75_U32x4_LDSM_NENS4_14SM90_TMA_STOREES21_NS4_17SM90_U32x4_STSM_NENS4_39AutoVectorizingCopyWithAssumedAlignmentILi128EEEEEEvvEEEEvNT_6ParamsE,(.L_x_309 - _ZN7cutlass13device_kernelINS_4gemm6kernel13GemmUniversalIN4cute5tupleIJiiiiEEENS1_10collective13CollectiveMmaINS1_35MainloopSm100TmaUmmaWarpSpecializedILi53ELi2ELi4ENS5_IJNS4_1CILi2EEENSA_ILi1EEESC_EEEEENS5_IJNSA_ILi64EEESF_NSA_ILi16EEEEEENS_6half_tENS5_IJlSC_lEEESI_SJ_NS4_8TiledMMAINS4_8MMA_AtomIJNS4_20SM100_MMA_F16BF16_SSISI_SI_fLi64ELi64ELNS4_4UMMA5MajorE0ELSO_0ELNSN_7ScaleInE0ELSP_0EEEEEENS4_6LayoutINS5_IJSC_SC_SC_EEENS5_IJNSA_ILi0EEESU_SU_EEEEENS5_IJNS4_10UnderscoreESX_SX_EEEEENS4_13SM90_TMA_LOADENS4_14ComposedLayoutINS4_7SwizzleILi1ELi4ELi3EEENS4_18smem_ptr_flag_bitsILi16EEENSS_INS5_IJNSA_ILi8EEESG_EEENS5_IJSG_SC_EEEEEEEvNS4_8identityENS4_23SM90_TMA_LOAD_MULTICASTES1A_vS1B_EENS_8epilogue10collective18CollectiveEpilogueINS1E_23Sm100TmaWarpSpecializedILi3ELi2ELi16ELb1ELb0EEEJSH_NS5_IJNSS_ISF_SC_EENSS_INSA_ILi32EEESC_EEEEESI_SJ_SI_SJ_NS1E_6fusion15FusionCallbacksIS1I_NS1N_17LinearCombinationISI_fSI_fLNS_15FloatRoundStyleE2EEESH_S1M_JEEENS4_5SM1004TMEM4LOAD26SM100_TMEM_LOAD_16dp256b4xES10_NS11_INS12_ILi2ELi4ELi3EEES15_NSS_INS5_IJS16_S1K_EEENS5_IJS1K_SC_EEEEEEENS4_17SM75_U32x4_LDSM_NENS4_14SM90_TMA_STOREES21_NS4_17SM90_U32x4_STSM_NENS4_39AutoVectorizingCopyWithAssumedAlignmentILi128EEEEEEvvEEEEvNT_6ParamsE)
        .other          _ZN7cutlass13device_kernelINS_4gemm6kernel13GemmUniversalIN4cute5tupleIJiiiiEEENS1_10collective13CollectiveMmaINS1_35MainloopSm100TmaUmmaWarpSpecializedILi53ELi2ELi4ENS5_IJNS4_1CILi2EEENSA_ILi1EEESC_EEEEENS5_IJNSA_ILi64EEESF_NSA_ILi16EEEEEENS_6half_tENS5_IJlSC_lEEESI_SJ_NS4_8TiledMMAINS4_8MMA_AtomIJNS4_20SM100_MMA_F16BF16_SSISI_SI_fLi64ELi64ELNS4_4UMMA5MajorE0ELSO_0ELNSN_7ScaleInE0ELSP_0EEEEEENS4_6LayoutINS5_IJSC_SC_SC_EEENS5_IJNSA_ILi0EEESU_SU_EEEEENS5_IJNS4_10UnderscoreESX_SX_EEEEENS4_13SM90_TMA_LOADENS4_14ComposedLayoutINS4_7SwizzleILi1ELi4ELi3EEENS4_18smem_ptr_flag_bitsILi16EEENSS_INS5_IJNSA_ILi8EEESG_EEENS5_IJSG_SC_EEEEEEEvNS4_8identityENS4_23SM90_TMA_LOAD_MULTICASTES1A_vS1B_EENS_8epilogue10collective18CollectiveEpilogueINS1E_23Sm100TmaWarpSpecializedILi3ELi2ELi16ELb1ELb0EEEJSH_NS5_IJNSS_ISF_SC_EENSS_INSA_ILi32EEESC_EEEEESI_SJ_SI_SJ_NS1E_6fusion15FusionCallbacksIS1I_NS1N_17LinearCombinationISI_fSI_fLNS_15FloatRoundStyleE2EEESH_S1M_JEEENS4_5SM1004TMEM4LOAD26SM100_TMEM_LOAD_16dp256b4xES10_NS11_INS12_ILi2ELi4ELi3EEES15_NSS_INS5_IJS16_S1K_EEENS5_IJS1K_SC_EEEEEEENS4_17SM75_U32x4_LDSM_NENS4_14SM90_TMA_STOREES21_NS4_17SM90_U32x4_STSM_NENS4_39AutoVectorizingCopyWithAssumedAlignmentILi128EEEEEEvvEEEEvNT_6ParamsE,@"STO_CUDA_ENTRY STV_DEFAULT"
_ZN7cutlass13device_kernelINS_4gemm6kernel13GemmUniversalIN4cute5tupleIJiiiiEEENS1_10collective13CollectiveMmaINS1_35MainloopSm100TmaUmmaWarpSpecializedILi53ELi2ELi4ENS5_IJNS4_1CILi2EEENSA_ILi1EEESC_EEEEENS5_IJNSA_ILi64EEESF_NSA_ILi16EEEEEENS_6half_tENS5_IJlSC_lEEESI_SJ_NS4_8TiledMMAINS4_8MMA_AtomIJNS4_20SM100_MMA_F16BF16_SSISI_SI_fLi64ELi64ELNS4_4UMMA5MajorE0ELSO_0ELNSN_7ScaleInE0ELSP_0EEEEEENS4_6LayoutINS5_IJSC_SC_SC_EEENS5_IJNSA_ILi0EEESU_SU_EEEEENS5_IJNS4_10UnderscoreESX_SX_EEEEENS4_13SM90_TMA_LOADENS4_14ComposedLayoutINS4_7SwizzleILi1ELi4ELi3EEENS4_18smem_ptr_flag_bitsILi16EEENSS_INS5_IJNSA_ILi8EEESG_EEENS5_IJSG_SC_EEEEEEEvNS4_8identityENS4_23SM90_TMA_LOAD_MULTICASTES1A_vS1B_EENS_8epilogue10collective18CollectiveEpilogueINS1E_23Sm100TmaWarpSpecializedILi3ELi2ELi16ELb1ELb0EEEJSH_NS5_IJNSS_ISF_SC_EENSS_INSA_ILi32EEESC_EEEEESI_SJ_SI_SJ_NS1E_6fusion15FusionCallbacksIS1I_NS1N_17LinearCombinationISI_fSI_fLNS_15FloatRoundStyleE2EEESH_S1M_JEEENS4_5SM1004TMEM4LOAD26SM100_TMEM_LOAD_16dp256b4xES10_NS11_INS12_ILi2ELi4ELi3EEES15_NSS_INS5_IJS16_S1K_EEENS5_IJS1K_SC_EEEEEEENS4_17SM75_U32x4_LDSM_NENS4_14SM90_TMA_STOREES21_NS4_17SM90_U32x4_STSM_NENS4_39AutoVectorizingCopyWithAssumedAlignmentILi128EEEEEEvvEEEEvNT_6ParamsE:
[----:B------:R-:W1:Y:S01]  /*0000*/  LDC R1, c[0x0][0x37c] ;  /* 0x0000df00ff017b82 */ /* 0x000e620000000800 */
[----:B------:R-:W2:Y:S01]  /*0010*/  S2R R55, SR_TID.X ;  /* 0x0000000000377919 */ /* 0x000ea20000002100 */
[----:B------:R-:W3:Y:S01]  /*0020*/  LDCU.64 UR8, c[0x0][0x890] ;  /* 0x00011200ff0877ac */ /* 0x000ee20008000a00 */
[----:B------:R-:W-:Y:S02]  /*0030*/  PRMT R45, RZ, 0x7610, R45 ;  /* 0x00007610ff2d7816 */ /* 0x000fe4000000002d */
[----:B------:R-:W-:Y:S01]  /*0040*/  ELECT P3, URZ, PT ;  /* 0x0000000000ff782f */ /* 0x000fe20003860000 */
[----:B---3--:R-:W-:-:S04]  /*0050*/  UISETP.NE.U32.AND UP0, UPT, UR8, URZ, UPT ;  /* 0x000000ff0800728c */ /* 0x008fc8000bf05070 */
[----:B------:R-:W-:Y:S01]  /*0060*/  UISETP.NE.AND.EX UP0, UPT, UR9, URZ, UPT, UP0 ;  /* 0x000000ff0900728c */ /* 0x000fe2000bf05300 */
[----:B--2---:R-:W-:-:S05]  /*0070*/  SHF.R.U32.HI R46, RZ, 0x5, R55 ;  /* 0x00000005ff2e7819 */ /* 0x004fca0000011637 */
[----:B------:R-:W2:Y:S02]  /*0080*/  SHFL.IDX PT, R0, R46, RZ, 0x1f ;  /* 0x00001fff2e007589 */ /* 0x000ea400000e0000 */
[----:B--2---:R-:W-:Y:S01]  /*0090*/  R2UR UR18, R0 ;  /* 0x00000000001272ca */ /* 0x004fe200000e0000 */
[----:B-1----:R-:W-:-:S14]  /*00a0*/  BRA.U UP0, `(.L_x_0) ;  /* 0x0000000100307547 */ /* 0x002fdc000b800000 */
[----:B------:R-:W1:Y:S02]  /*00b0*/  LDCU.64 UR4, c[0x0][0x888] ;  /* 0x00011100ff0477ac */ /* 0x000e640008000a00 */
[----:B-1----:R-:W-:-:S04]  /*00c0*/  UISETP.NE.U32.AND UP0, UPT, UR4, URZ, UPT ;  /* 0x000000ff0400728c */ /* 0x002fc8000bf05070 */
[----:B------:R-:W-:-:S09]  /*00d0*/  UISETP.NE.AND.EX UP0, UPT, UR5, URZ, UPT, UP0 ;  /* 0x000000ff0500728c */ /* 0x000fd2000bf05300 */
[----:B------:R-:W-:Y:S05]  /*00e0*/  BRA.U !UP0, `(.L_x_1) ;  /* 0x0000000108147547 */ /* 0x000fea000b800000 */
[----:B------:R-:W1:Y:S01]  /*00f0*/  LDC.64 R26, c[0x0][0x888] ;  /* 0x00022200ff1a7b82 */ /* 0x000e620000000a00 */
[----:B------:R-:W1:Y:S02]  /*0100*/  LDCU.64 UR4, c[0x0][0x358] ;  /* 0x00006b00ff0477ac */ /* 0x000e640008000a00 */
[----:B-1----:R1:W5:Y:S01]  /*0110*/  LDG.E R26, desc[UR4][R26.64] ;  /* 0x000000041a1a7981 */ /* 0x002362000c1e1900 */
[----:B------:R-:W-:Y:S01]  /*0120*/  HFMA2 R45, -RZ, RZ, 0, 5.9604644775390625e-08 ;  /* 0x00000001ff2d7431 */ /* 0x000fe200000001ff */
[----:B------:R-:W-:Y:S05]  /*0130*/  BRA `(.L_x_0) ;  /* 0x00000000000c7947 */ /* 0x000fea0003800000 */
.L_x_1:
[----:B------:R-:W1:Y:S01]  /*0140*/  LDCU UR4, c[0x0][0x880] ;  /* 0x00011000ff0477ac */ /* 0x000e620008000800 */
[----:B------:R-:W-:Y:S01]  /*0150*/  HFMA2 R45, -RZ, RZ, 0, 5.9604644775390625e-08 ;  /* 0x00000001ff2d7431 */ /* 0x000fe200000001ff */
[----:B-1----:R-:W-:-:S07]  /*0160*/  MOV R26, UR4 ;  /* 0x00000004001a7c02 */ /* 0x002fce0008000f00 */
.L_x_0:
[----:B------:R-:W2:Y:S02]  /*0170*/  LDCU.64 UR4, c[0x0][0x8b0] ;  /* 0x00011600ff0477ac */ /* 0x000ea40008000a00 */
[----:B--2---:R-:W-:-:S04]  /*0180*/  UISETP.NE.U32.AND UP0, UPT, UR4, URZ, UPT ;  /* 0x000000ff0400728c */ /* 0x004fc8000bf05070 */
[----:B------:R-:W-:-:S09]  /*0190*/  UISETP.NE.AND.EX UP0, UPT, UR5, URZ, UPT, UP0 ;  /* 0x000000ff0500728c */ /* 0x000fd2000bf05300 */
[----:B------:R-:W-:Y:S05]  /*01a0*/  BRA.U UP0, `(.L_x_2) ;  /* 0x0000000100287547 */ /* 0x000fea000b800000 */
[----:B------:R-:W2:Y:S02]  /*01b0*/  LDCU.64 UR4, c[0x0][0x8a8] ;  /* 0x00011500ff0477ac */ /* 0x000ea40008000a00 */
[----:B--2---:R-:W-:-:S04]  /*01c0*/  UISETP.NE.U32.AND UP0, UPT, UR4, URZ, UPT ;  /* 0x000000ff0400728c */ /* 0x004fc8000bf05070 */
[----:B------:R-:W-:-:S09]  /*01d0*/  UISETP.NE.AND.EX UP0, UPT, UR5, URZ, UPT, UP0 ;  /* 0x000000ff0500728c */ /* 0x000fd2000bf05300 */
[----:B------:R-:W-:Y:S05]  /*01e0*/  BRA.U !UP0, `(.L_x_3) ;  /* 0x0000000108107547 */ /* 0x000fea000b800000 */
[----:B------:R-:W2:Y:S01]  /*01f0*/  LDC.64 R24, c[0x0][0x8a8] ;  /* 0x00022a00ff187b82 */ /* 0x000ea20000000a00 */
[----:B------:R-:W2:Y:S02]  /*0200*/  LDCU.64 UR4, c[0x0][0x358] ;  /* 0x00006b00ff0477ac */ /* 0x000ea40008000a00 */
[----:B--2---:R2:W5:Y:S01]  /*0210*/  LDG.E R24, desc[UR4][R24.64] ;  /* 0x0000000418187981 */ /* 0x004562000c1e1900 */
[----:B------:R-:W-:Y:S05]  /*0220*/  BRA `(.L_x_2) ;  /* 0x0000000000087947 */ /* 0x000fea0003800000 */
.L_x_3:
[----:B------:R-:W2:Y:S02]  /*0230*/  LDCU UR4, c[0x0][0x8a0] ;  /* 0x00011400ff0477ac */ /* 0x000ea40008000800 */
[----:B--2---:R-:W-:Y:S02]  /*0240*/  MOV R24, UR4 ;  /* 0x0000000400187c02 */ /* 0x004fe40008000f00 */
.L_x_2:
[----:B------:R-:W-:Y:S01]  /*0250*/  IMAD.U32 R0, RZ, RZ, UR18 ;  /* 0x00000012ff007e24 */ /* 0x000fe2000f8e00ff */
[----:B------:R-:W-:Y:S04]  /*0260*/  BSSY.RECONVERGENT B0, `(.L_x_4) ;  /* 0x000000c000007945 */ /* 0x000fe80003800200 */
[C---:B------:R-:W-:Y:S02]  /*0270*/  ISETP.NE.OR P1, PT, R0.reuse, 0x1, !P3 ;  /* 0x000000010000780c */ /* 0x040fe40005f25670 */
[----:B------:R-:W-:-:S11]  /*0280*/  ISETP.NE.OR P0, PT, R0, 0x3, !P3 ;  /* 0x000000030000780c */ /* 0x000fd60005f05670 */
[----:B------:R-:W-:Y:S05]  /*0290*/  @P1 BRA `(.L_x_5) ;  /* 0x0000000000201947 */ /* 0x000fea0003800000 */
[----:B------:R-:W3:Y:S02]  /*02a0*/  LDCU.64 UR4, c[0x0][0x348] ;  /* 0x00006900ff0477ac */ /* 0x000ee40008000a00 */
[----:B---3--:R-:W-:Y:S02]  /*02b0*/  UIADD3 UR6, UP1, UPT, UR4, 0x80, URZ ;  /* 0x0000008004067890 */ /* 0x008fe4000ff3e0ff */
[----:B------:R-:W-:Y:S02]  /*02c0*/  UIADD3 UR4, UP0, UPT, UR4, 0x180, URZ ;  /* 0x0000018004047890 */ /* 0x000fe4000ff1e0ff */
[----:B------:R-:W-:Y:S02]  /*02d0*/  UIADD3.X UR7, UPT, UPT, URZ, UR5, URZ, UP1, !UPT ;  /* 0x00000005ff077290 */ /* 0x000fe40008ffe4ff */
[----:B------:R-:W-:-:S07]  /*02e0*/  UIADD3.X UR5, UPT, UPT, URZ, UR5, URZ, UP0, !UPT ;  /* 0x00000005ff057290 */ /* 0x000fce00087fe4ff */
[----:B------:R3:W-:Y:S02]  /*02f0*/  UTMACCTL.PF [UR6] ;  /* 0x00000000060079b9 */ /* 0x0007e40008040000 */
[----:B------:R3:W-:Y:S02]  /*0300*/  UTMACCTL.PF [UR4] ;  /* 0x00000000040079b9 */ /* 0x0007e40008040000 */
[----:B---3--:R-:W-:Y:S01]  /*0310*/  NOP ;  /* 0x0000000000007918 */ /* 0x008fe20000000000 */
.L_x_5:
[----:B------:R-:W-:Y:S05]  /*0320*/  BSYNC.RECONVERGENT B0 ;  /* 0x0000000000007941 */ /* 0x000fea0003800200 */
.L_x_4:
[----:B------:R-:W-:Y:S04]  /*0330*/  BSSY.RECONVERGENT B0, `(.L_x_6) ;  /* 0x000000a000007945 */ /* 0x000fe80003800200 */
        /* <DEDUP_REMOVED lines=9> */
.L_x_7:
[----:B------:R-:W-:Y:S05]  /*03d0*/  BSYNC.RECONVERGENT B0 ;  /* 0x0000000000007941 */ /* 0x000fea0003800200 */
.L_x_6:
[----:B------:R-:W3:Y:S01]  /*03e0*/  LDCU.64 UR4, c[0x0][0x888] ;  /* 0x00011100ff0477ac */ /* 0x000ee20008000a00 */
[----:B------:R-:W-:Y:S02]  /*03f0*/  UISETP.EQ.U32.AND UP2, UPT, UR8, URZ, UPT ;  /* 0x000000ff0800728c */ /* 0x000fe4000bf42070 */
[----:B------:R-:W-:Y:S02]  /*0400*/  UPLOP3.LUT UP3, UPT, UPT, UPT, UPT, 0x80, 0x8 ;  /* 0x000000000008789c */ /* 0x000fe40003f6f070 */
[----:B---3--:R-:W-:-:S04]  /*0410*/  UISETP.NE.U32.AND UP0, UPT, UR4, URZ, UPT ;  /* 0x000000ff0400728c */ /* 0x008fc8000bf05070 */
[----:B------:R-:W-:-:S04]  /*0420*/  UISETP.NE.AND.EX UP1, UPT, UR5, URZ, UPT, UP0 ;  /* 0x000000ff0500728c */ /* 0x000fc8000bf25300 */
[----:B------:R-:W-:-:S04]  /*0430*/  UISETP.EQ.OR.EX UP4, UPT, UR9, URZ, !UP1, UP2 ;  /* 0x000000ff0900728c */ /* 0x000fc8000cf82720 */
[----:B------:R-:W-:-:S06]  /*0440*/  UP2UR UR4, UPR, URZ, 0x10 ;  /* 0x00000010ff047883 */ /* 0x000fcc0008000000 */
[----:B------:R-:W-:Y:S01]  /*0450*/  MOV R49, UR4 ;  /* 0x0000000400317c02 */ /* 0x000fe20008000f00 */
[----:B------:R-:W-:Y:S06]  /*0460*/  BRA.U !UP4, `(.L_x_8) ;  /* 0x000000010c207547 */ /* 0x000fec000b800000 */
[----:B------:R-:W-:Y:S01]  /*0470*/  UISETP.NE.U32.AND UP2, UPT, UR8, URZ, UPT ;  /* 0x000000ff0800728c */ /* 0x000fe2000bf45070 */
[----:B-----5:R-:W-:Y:S01]  /*0480*/  FSETP.NEU.AND P0, PT, R26, RZ, PT ;  /* 0x000000ff1a00720b */ /* 0x020fe20003f0d000 */
[----:B------:R-:W-:Y:S02]  /*0490*/  USEL UR4, URZ, 0xffffffff, UP1 ;  /* 0xffffffffff047887 */ /* 0x000fe40008800000 */
[----:B------:R-:W-:-:S10]  /*04a0*/  UISETP.NE.AND.EX UP2, UPT, UR9, URZ, UPT, UP2 ;  /* 0x000000ff0900728c */ /* 0x000fd4000bf45320 */
[----:B------:R-:W-:Y:S01]  /*04b0*/  VOTEU.ANY UP0, P0 ;  /* 0x0000000000ff7886 */ /* 0x000fe20000000100 */
[----:B------:R-:W-:-:S04]  /*04c0*/  @!UP2 USEL UR4, URZ, 0xffffffff, UP0 ;  /* 0xffffffffff04a887 */ /* 0x000fc80008000000 */
[----:B------:R-:W-:-:S04]  /*04d0*/  ULOP3.LUT UR4, UR4, 0x1, URZ, 0xc0, !UPT ;  /* 0x0000000104047892 */ /* 0x000fc8000f8ec0ff */
[----:B------:R-:W-:-:S11]  /*04e0*/  UISETP.NE.U32.AND UP3, UPT, UR4, 0x1, UPT ;  /* 0x000000010400788c */ /* 0x000fd6000bf65070 */
.L_x_8:
[----:B------:R-:W3:Y:S02]  /*04f0*/  SHFL.IDX PT, R2, R46, RZ, 0x1f ;  /* 0x00001fff2e027589 */ /* 0x000ee400000e0000 */
[----:B---3--:R-:W-:-:S13]  /*0500*/  ISETP.NE.AND P0, PT, R2, RZ, PT ;  /* 0x000000ff0200720c */ /* 0x008fda0003f05270 */
[----:B------:R-:W-:Y:S05]  /*0510*/  @P0 BRA `(.L_x_9) ;  /* 0x0000000400ec0947 */ /* 0x000fea0003800000 */
[----:B------:R-:W-:Y:S01]  /*0520*/  ELECT P0, URZ, PT ;  /* 0x0000000000ff782f */ /* 0x000fe20003800000 */
[----:B------:R-:W-:-:S12]  /*0530*/  BSSY.RECONVERGENT B0, `(.L_x_9) ;  /* 0x0000079000007945 */ /* 0x000fd80003800200 */
[----:B------:R-:W-:Y:S05]  /*0540*/  @!P0 BRA `(.L_x_10) ;  /* 0x0000000400dc8947 */ /* 0x000fea0003800000 */
[----:B------:R-:W3:Y:S01]  /*0550*/  S2UR UR4, SR_CgaCtaId ;  /* 0x00000000000479c3 */ /* 0x000ee20000008800 */
[----:B------:R-:W-:Y:S01]  /*0560*/  UMOV UR5, 0x400 ;  /* 0x0000040000057882 */ /* 0x000fe20000000000 */
[----:B------:R-:W-:Y:S01]  /*0570*/  UMOV UR8, 0x1 ;  /* 0x0000000100087882 */ /* 0x000fe20000000000 */
[----:B------:R-:W-:Y:S01]  /*0580*/  UMOV UR6, 0x2 ;  /* 0x0000000200067882 */ /* 0x000fe20000000000 */
[----:B------:R-:W-:-:S04]  /*0590*/  UIADD3 UR8, UPT, UPT, -UR8, 0x100000, URZ ;  /* 0x0010000008087890 */ /* 0x000fc8000fffe1ff */
[----:B------:R-:W-:Y:S02]  /*05a0*/  USHF.L.U32 UR9, UR8, 0xb, URZ ;  /* 0x0000000b08097899 */ /* 0x000fe400080006ff */
[----:B------:R-:W-:Y:S02]  /*05b0*/  USHF.L.U32 UR8, UR8, 0x1, URZ ;  /* 0x0000000108087899 */ /* 0x000fe400080006ff */
[----:B------:R-:W-:-:S04]  /*05c0*/  UIADD3 UR6, UPT, UPT, -UR6, 0x100000, URZ ;  /* 0x0010000006067890 */ /* 0x000fc8000fffe1ff */
[----:B------:R-:W-:Y:S02]  /*05d0*/  USHF.L.U32 UR7, UR6, 0xb, URZ ;  /* 0x0000000b06077899 */ /* 0x000fe400080006ff */
[----:B------:R-:W-:Y:S02]  /*05e0*/  USHF.L.U32 UR6, UR6, 0x1, URZ ;  /* 0x0000000106067899 */ /* 0x000fe400080006ff */
[----:B---3--:R-:W-:Y:S01]  /*05f0*/  ULEA UR4, UR4, UR5, 0x18 ;  /* 0x0000000504047291 */ /* 0x008fe2000f8ec0ff */
[----:B------:R-:W3:Y:S11]  /*0600*/  FENCE.VIEW.ASYNC.S ;  /* 0x00000000000073c6 */ /* 0x000ef60000000000 */
[----:B---3--:R3:W4:Y:S01]  /*0610*/  SYNCS.EXCH.64 URZ, [UR4], UR8 ;  /* 0x0000000804ff75b2 */ /* 0x0087220008000100 */
[----:B------:R3:W1:Y:S01]  /*0620*/  SYNCS.EXCH.64 URZ, [UR4+0x1a8], UR6 ;  /* 0x0001a80604ff75b2 */ /* 0x0006620008000100 */
        /* <DEDUP_REMOVED lines=103> */
[----:B------:R3:W1:Y:S02]  /*0ca0*/  SYNCS.EXCH.64 URZ, [UR4+0x348], UR6 ;  /* 0x0003480604ff75b2 */ /* 0x0006640008000100 */
[----:B---34-:R-:W-:Y:S01]  /*0cb0*/  NOP ;  /* 0x0000000000007918 */ /* 0x018fe20000000000 */
.L_x_10:
[----:B------:R-:W-:Y:S05]  /*0cc0*/  BSYNC.RECONVERGENT B0 ;  /* 0x0000000000007941 */ /* 0x000fea0003800200 */
.L_x_9:
[----:B------:R-:W3:Y:S01]  /*0cd0*/  SHFL.IDX PT, R2, R46, RZ, 0x1f ;  /* 0x00001fff2e027589 */ /* 0x000ee200000e0000 */
[----:B------:R-:W-:Y:S01]  /*0ce0*/  NOP ;  /* 0x0000000000007918 */ /* 0x000fe20000000000 */
[----:B---3--:R-:W-:-:S13]  /*0cf0*/  ISETP.NE.AND P0, PT, R2, 0x1, PT ;  /* 0x000000010200780c */ /* 0x008fda0003f05270 */
[----:B------:R-:W-:Y:S05]  /*0d00*/  @P0 BRA `(.L_x_11) ;  /* 0x0000000000500947 */ /* 0x000fea0003800000 */
        /* <DEDUP_REMOVED lines=9> */
[----:B------:R-:W-:Y:S01]  /*0da0*/  USHF.L.U32 UR6, UR6, 0x1, URZ ;  /* 0x0000000106067899 */ /* 0x000fe200080006ff */
[----:B------:R-:W-:Y:S01]  /*0db0*/  ELECT P0, URZ, PT ;  /* 0x0000000000ff782f */ /* 0x000fe20003800000 */
[----:B---3--:R-:W-:Y:S01]  /*0dc0*/  ULEA UR4, UR4, UR5, 0x18 ;  /* 0x0000000504047291 */ /* 0x008fe2000f8ec0ff */
[----:B------:R-:W3:Y:S11]  /*0dd0*/  FENCE.VIEW.ASYNC.S ;  /* 0x00000000000073c6 */ /* 0x000ef60000000000 */
[----:B---3--:R3:W4:Y:S01]  /*0de0*/  SYNCS.EXCH.64 URZ, [UR4+0x350], UR8 ;  /* 0x0003500804ff75b2 */ /* 0x0087220008000100 */
[----:B------:R3:W1:Y:S01]  /*0df0*/  SYNCS.EXCH.64 URZ, [UR4+0x368], UR6 ;  /* 0x0003680604ff75b2 */ /* 0x0006620008000100 */
[----:B------:R3:W1:Y:S01]  /*0e00*/  SYNCS.EXCH.64 URZ, [UR4+0x358], UR8 ;  /* 0x0003580804ff75b2 */ /* 0x0006620008000100 */
[----:B------:R3:W1:Y:S01]  /*0e10*/  SYNCS.EXCH.64 URZ, [UR4+0x370], UR6 ;  /* 0x0003700604ff75b2 */ /* 0x0006620008000100 */
[----:B------:R3:W1:Y:S01]  /*0e20*/  SYNCS.EXCH.64 URZ, [UR4+0x360], UR8 ;  /* 0x0003600804ff75b2 */ /* 0x0006620008000100 */
[----:B------:R3:W1:Y:S01]  /*0e30*/  SYNCS.EXCH.64 URZ, [UR4+0x378], UR6 ;  /* 0x0003780604ff75b2 */ /* 0x0006620008000100 */
[----:B------:R-:W-:Y:S01]  /*0e40*/  NOP ;  /* 0x0000000000007918 */ /* 0x000fe20000000000 */
.L_x_11:
[----:B------:R-:W2:Y:S01]  /*0e50*/  SHFL.IDX PT, R2, R46, RZ, 0x1f ;  /* 0x00001fff2e027589 */ /* 0x000ea200000e0000 */
[----:B------:R-:W-:Y:S01]  /*0e60*/  NOP ;  /* 0x0000000000007918 */ /* 0x000fe20000000000 */
[----:B--2---:R-:W-:-:S13]  /*0e70*/  ISETP.NE.AND P0, PT, R2, 0x3, PT ;  /* 0x000000030200780c */ /* 0x004fda0003f05270 */
[----:B------:R-:W-:Y:S05]  /*0e80*/  @P0 BRA `(.L_x_12) ;  /* 0x0000000000300947 */ /* 0x000fea0003800000 */
[----:B---3--:R-:W2:Y:S01]  /*0e90*/  S2UR UR4, SR_CgaCtaId ;  /* 0x00000000000479c3 */ /* 0x008ea20000008800 */
[----:B------:R-:W-:Y:S01]  /*0ea0*/  UMOV UR6, 0x400 ;  /* 0x0000040000067882 */ /* 0x000fe20000000000 */
[----:B------:R-:W-:Y:S01]  /*0eb0*/  UMOV UR5, 0x20 ;  /* 0x0000002000057882 */ /* 0x000fe20000000000 */
[----:B------:R-:W-:Y:S01]  /*0ec0*/  ELECT P0, URZ, PT ;  /* 0x0000000000ff782f */ /* 0x000fe20003800000 */
[----:B--2---:R-:W-:Y:S02]  /*0ed0*/  ULEA UR6, UR4, UR6, 0x18 ;  /* 0x0000000604067291 */ /* 0x004fe4000f8ec0ff */
[----:B------:R-:W-:-:S04]  /*0ee0*/  UIADD3 UR4, UPT, UPT, -UR5, 0x100000, URZ ;  /* 0x0010000005047890 */ /* 0x000fc8000fffe1ff */
[----:B------:R-:W-:Y:S02]  /*0ef0*/  USHF.L.U32 UR5, UR4, 0xb, URZ ;  /* 0x0000000b04057899 */ /* 0x000fe400080006ff */
[----:B------:R-:W-:Y:S01]  /*0f00*/  USHF.L.U32 UR4, UR4, 0x1, URZ ;  /* 0x0000000104047899 */ /* 0x000fe200080006ff */
[----:B------:R-:W2:Y:S11]  /*0f10*/  FENCE.VIEW.ASYNC.S ;  /* 0x00000000000073c6 */ /* 0x000eb60000000000 */
[----:B--2---:R2:W3:Y:S01]  /*0f20*/  SYNCS.EXCH.64 URZ, [UR6+0x380], UR4 ;  /* 0x0003800406ff75b2 */ /* 0x0044e20008000100 */
[----:B------:R2:W1:Y:S01]  /*0f30*/  SYNCS.EXCH.64 URZ, [UR6+0x388], UR4 ;  /* 0x0003880406ff75b2 */ /* 0x0004620008000100 */
[----:B------:R-:W-:Y:S01]  /*0f40*/  NOP ;  /* 0x0000000000007918 */ /* 0x000fe20000000000 */
.L_x_12:
[----:B------:R-:W4:Y:S01]  /*0f50*/  SHFL.IDX PT, R2, R46, RZ, 0x1f ;  /* 0x00001fff2e027589 */ /* 0x000f2200000e0000 */
[----:B------:R-:W-:Y:S01]  /*0f60*/  NOP ;  /* 0x0000000000007918 */ /* 0x000fe20000000000 */
[----:B----4-:R-:W-:-:S13]  /*0f70*/  ISETP.NE.AND P0, PT, R2, 0x4, PT ;  /* 0x000000040200780c */ /* 0x010fda0003f05270 */
[----:B------:R-:W-:Y:S05]  /*0f80*/  @P0 BRA `(.L_x_13) ;  /* 0x00000000004c0947 */ /* 0x000fea0003800000 */
[----:B--23--:R-:W2:Y:S01]  /*0f90*/  S2UR UR6, SR_CgaCtaId ;  /* 0x00000000000679c3 */ /* 0x00cea20000008800 */
[----:B------:R-:W-:Y:S01]  /*0fa0*/  UMOV UR4, 0x1e0 ;  /* 0x000001e000047882 */ /* 0x000fe20000000000 */
[----:B------:R-:W-:Y:S01]  /*0fb0*/  UMOV UR5, 0x400 ;  /* 0x0000040000057882 */ /* 0x000fe20000000000 */
[----:B------:R-:W-:Y:S01]  /*0fc0*/  USEL UR4, UR4, 0x1a0, UP3 ;  /* 0x000001a004047887 */ /* 0x000fe20009800000 */
[----:B------:R-:W-:Y:S01]  /*0fd0*/  UMOV UR8, 0x1 ;  /* 0x0000000100087882 */ /* 0x000fe20000000000 */
[----:B------:R-:W-:Y:S01]  /*0fe0*/  ELECT P0, URZ, PT ;  /* 0x0000000000ff782f */ /* 0x000fe20003800000 */
[----:B------:R-:W-:-:S04]  /*0ff0*/  UIADD3 UR8, UPT, UPT, -UR8, 0x100000, URZ ;  /* 0x0010000008087890 */ /* 0x000fc8000fffe1ff */
[----:B------:R-:W-:Y:S02]  /*1000*/  USHF.L.U32 UR9, UR8, 0xb, URZ ;  /* 0x0000000b08097899 */ /* 0x000fe400080006ff */
[----:B------:R-:W-:Y:S02]  /*1010*/  USHF.L.U32 UR8, UR8, 0x1, URZ ;  /* 0x0000000108087899 */ /* 0x000fe400080006ff */
[----:B--2---:R-:W-:Y:S02]  /*1020*/  ULEA UR6, UR6, UR5, 0x18 ;  /* 0x0000000506067291 */ /* 0x004fe4000f8ec0ff */
[----:B------:R-:W-:-:S04]  /*1030*/  UIADD3 UR4, UPT, UPT, -UR4, 0x100000, URZ ;  /* 0x0010000004047890 */ /* 0x000fc8000fffe1ff */
[----:B------:R-:W-:Y:S02]  /*1040*/  USHF.L.U32 UR5, UR4, 0xb, URZ ;  /* 0x0000000b04057899 */ /* 0x000fe400080006ff */
[----:B------:R-:W-:Y:S01]  /*1050*/  USHF.L.U32 UR4, UR4, 0x1, URZ ;  /* 0x0000000104047899 */ /* 0x000fe200080006ff */
[----:B------:R-:W2:Y:S03]  /*1060*/  FENCE.VIEW.ASYNC.S ;  /* 0x00000000000073c6 */ /* 0x000ea60000000000 */
[----:B--2---:R4:W2:Y:S08]  /*1070*/  SYNCS.EXCH.64 URZ, [UR6+0x390], UR8 ;  /* 0x0003900806ff75b2 */ /* 0x0048b00008000100 */
[----:B------:R4:W3:Y:S01]  /*1080*/  SYNCS.EXCH.64 URZ, [UR6+0x3a0], UR4 ;  /* 0x0003a00406ff75b2 */ /* 0x0008e20008000100 */
[----:B------:R4:W1:Y:S01]  /*1090*/  SYNCS.EXCH.64 URZ, [UR6+0x398], UR8 ;  /* 0x0003980806ff75b2 */ /* 0x0008620008000100 */
[----:B------:R4:W1:Y:S02]  /*10a0*/  SYNCS.EXCH.64 URZ, [UR6+0x3a8], UR4 ;  /* 0x0003a80406ff75b2 */ /* 0x0008640008000100 */
[----:B----4-:R-:W-:Y:S01]  /*10b0*/  NOP ;  /* 0x0000000000007918 */ /* 0x010fe20000000000 */
.L_x_13:
[----:B------:R-:W4:Y:S01]  /*10c0*/  SHFL.IDX PT, R2, R46, RZ, 0x1f ;  /* 0x00001fff2e027589 */ /* 0x000f2200000e0000 */
[----:B------:R-:W-:Y:S01]  /*10d0*/  NOP ;  /* 0x0000000000007918 */ /* 0x000fe20000000000 */
[----:B----4-:R-:W-:-:S13]  /*10e0*/  ISETP.NE.AND P0, PT, R2, 0x5, PT ;  /* 0x000000050200780c */ /* 0x010fda0003f05270 */
[----:B------:R-:W-:Y:S05]  /*10f0*/  @P0 BRA `(.L_x_14) ;  /* 0x0000000000580947 */ /* 0x000fea0003800000 */
[----:B--23--:R-:W2:Y:S01]  /*1100*/  S2UR UR4, SR_CgaCtaId ;  /* 0x00000000000479c3 */ /* 0x00cea20000008800 */
        /* <DEDUP_REMOVED lines=10> */
[----:B--2---:R-:W-:Y:S01]  /*11b0*/  ULEA UR4, UR4, UR5, 0x18 ;  /* 0x0000000504047291 */ /* 0x004fe2000f8ec0ff */
[----:B------:R-:W2:Y:S11]  /*11c0*/  FENCE.VIEW.ASYNC.S ;  /* 0x00000000000073c6 */ /* 0x000eb60000000000 */
[----:B--2---:R4:W2:Y:S01]  /*11d0*/  SYNCS.EXCH.64 URZ, [UR4+0x3b0], UR8 ;  /* 0x0003b00804ff75b2 */ /* 0x0048a20008000100 */
[----:B------:R4:W3:Y:S01]  /*11e0*/  SYNCS.EXCH.64 URZ, [UR4+0x3d0], UR6 ;  /* 0x0003d00604ff75b2 */ /* 0x0008e20008000100 */
[----:B------:R4:W1:Y:S01]  /*11f0*/  SYNCS.EXCH.64 URZ, [UR4+0x3b8], UR8 ;  /* 0x0003b80804ff75b2 */ /* 0x0008620008000100 */
[----:B------:R4:W1:Y:S01]  /*1200*/  SYNCS.EXCH.64 URZ, [UR4+0x3d8], UR6 ;  /* 0x0003d80604ff75b2 */ /* 0x0008620008000100 */
[----:B------:R4:W1:Y:S01]  /*1210*/  SYNCS.EXCH.64 URZ, [UR4+0x3c0], UR8 ;  /* 0x0003c00804ff75b2 */ /* 0x0008620008000100 */
[----:B------:R4:W1:Y:S01]  /*1220*/  SYNCS.EXCH.64 URZ, [UR4+0x3e0], UR6 ;  /* 0x0003e00604ff75b2 */ /* 0x0008620008000100 */
[----:B------:R4:W1:Y:S01]  /*1230*/  SYNCS.EXCH.64 URZ, [UR4+0x3c8], UR8 ;  /* 0x0003c80804ff75b2 */ /* 0x0008620008000100 */
[----:B------:R4:W1:Y:S02]  /*1240*/  SYNCS.EXCH.64 URZ, [UR4+0x3e8], UR6 ;  /* 0x0003e80604ff75b2 */ /* 0x0008640008000100 */
[----:B----4-:R-:W-:Y:S01]  /*1250*/  NOP ;  /* 0x0000000000007918 */ /* 0x010fe20000000000 */
.L_x_14:
[----:B------:R-:W4:Y:S01]  /*1260*/  SHFL.IDX PT, R2, R46, RZ, 0x1f ;  /* 0x00001fff2e027589 */ /* 0x000f2200000e0000 */
[----:B------:R-:W1:Y:S01]  /*1270*/  S2UR UR54, SR_CgaCtaId ;  /* 0x00000000003679c3 */ /* 0x000e620000008800 */
[----:B------:R-:W-:Y:S01]  /*1280*/  NOP ;  /* 0x0000000000007918 */ /* 0x000fe20000000000 */
[----:B----4-:R-:W-:-:S13]  /*1290*/  ISETP.NE.AND P0, PT, R2, 0x3, PT ;  /* 0x000000030200780c */ /* 0x010fda0003f05270 */
[----:B-1----:R-:W-:Y:S05]  /*12a0*/  @P0 BRA `(.L_x_15) ;  /* 0x0000000000340947 */ /* 0x002fea0003800000 */
[----:B--23--:R-:W-:Y:S01]  /*12b0*/  UMOV UR4, 0x400 ;  /* 0x0000040000047882 */ /* 0x00cfe20000000000 */
[----:B------:R-:W-:Y:S01]  /*12c0*/  UMOV UR6, 0x20 ;  /* 0x0000002000067882 */ /* 0x000fe20000000000 */
[----:B------:R-:W-:Y:S02]  /*12d0*/  ULEA UR4, UR54, UR4, 0x18 ;  /* 0x0000000436047291 */ /* 0x000fe4000f8ec0ff */
[----:B------:R-:W-:-:S04]  /*12e0*/  UIADD3 UR6, UPT, UPT, -UR6, 0x100000, URZ ;  /* 0x0010000006067890 */ /* 0x000fc8000fffe1ff */
[----:B------:R-:W-:Y:S02]  /*12f0*/  USHF.L.U32 UR7, UR6, 0xb, URZ ;  /* 0x0000000b06077899 */ /* 0x000fe400080006ff */
[----:B------:R-:W-:Y:S01]  /*1300*/  USHF.L.U32 UR6, UR6, 0x1, URZ ;  /* 0x0000000106067899 */ /* 0x000fe200080006ff */
[----:B------:R-:W-:Y:S01]  /*1310*/  ELECT P0, URZ, PT ;  /* 0x0000000000ff782f */ /* 0x000fe20003800000 */
[----:B------:R-:W1:Y:S10]  /*1320*/  FENCE.VIEW.ASYNC.S ;  /* 0x00000000000073c6 */ /* 0x000e740000000000 */
[----:B-1----:R1:W4:Y:S01]  /*1330*/  SYNCS.EXCH.64 URZ, [UR4+0x3f0], UR6 ;  /* 0x0003f00604ff75b2 */ /* 0x0023220008000100 */
[----:B------:R1:W2:Y:S01]  /*1340*/  SYNCS.EXCH.64 URZ, [UR4+0x400], UR6 ;  /* 0x0004000604ff75b2 */ /* 0x0002a20008000100 */
[----:B------:R1:W3:Y:S01]  /*1350*/  SYNCS.EXCH.64 URZ, [UR4+0x3f8], UR6 ;  /* 0x0003f80604ff75b2 */ /* 0x0002e20008000100 */
[----:B------:R1:W1:Y:S01]  /*1360*/  SYNCS.EXCH.64 URZ, [UR4+0x408], UR6 ;  /* 0x0004080604ff75b2 */ /* 0x0002620008000100 */
[----:B------:R-:W-:Y:S01]  /*1370*/  NOP ;  /* 0x0000000000007918 */ /* 0x000fe20000000000 */
.L_x_15:
[----:B-123--:R-:W1:Y:S01]  /*1380*/  LDCU UR4, c[0x0][0x36c] ;  /* 0x00006d80ff0477ac */ /* 0x00ee620008000800 */
[----:B------:R-:W-:Y:S01]  /*1390*/  ISETP.NE.OR P3, PT, R0, 0x2, !P3 ;  /* 0x000000020000780c */ /* 0x000fe20005f65670 */
[----:B------:R-:W-:Y:S01]  /*13a0*/  NOP ;  /* 0x0000000000007918 */ /* 0x000fe20000000000 */
[----:B------:R-:W-:Y:S01]  /*13b0*/  LOP3.LUT R0, R55, 0x1f, RZ, 0xc0, !PT ;  /* 0x0000001f37007812 */ /* 0x000fe200078ec0ff */
[----:B------:R-:W-:Y:S02]  /*13c0*/  UISETP.NE.AND UP4, UPT, UR18, 0x2, UPT ;  /* 0x000000021200788c */ /* 0x000fe4000bf85270 */
[----:B------:R-:W-:Y:S02]  /*13d0*/  UISETP.NE.AND UP5, UPT, UR18, URZ, UPT ;  /* 0x000000ff1200728c */ /* 0x000fe4000bfa5270 */
[----:B-1----:R-:W-:-:S09]  /*13e0*/  UISETP.EQ.U32.AND UP6, UPT, UR4, 0x1, UPT ;  /* 0x000000010400788c */ /* 0x002fd2000bfc2070 */
[----:B------:R-:W-:Y:S05]  /*13f0*/  BRA.U !UP6, `(.L_x_16) ;  /* 0x000000010e087547 */ /* 0x000fea000b800000 */
[----:B----4-:R-:W-:Y:S01]  /*1400*/  UCGABAR_ARV ;  /* 0x00000000000079c7 */ /* 0x010fe20008000000 */
[----:B------:R-:W-:Y:S05]  /*1410*/  BRA `(.L_x_17) ;  /* 0x0000000000047947 */ /* 0x000fea0003800000 */
.L_x_16:
[----:B----4-:R-:W-:Y:S01]  /*1420*/  NOP ;  /* 0x0000000000007918 */ /* 0x010fe20000000000 */
.L_x_17:
[----:B------:R-:W1:Y:S01]  /*1430*/  S2UR UR26, SR_CTAID.X ;  /* 0x00000000001a79c3 */ /* 0x000e620000002500 */
[----:B------:R-:W-:-:S05]  /*1440*/  CS2R.32 R48, SR_CgaSize ;  /* 0x0000000000307805 */ /* 0x000fca0000008a00 */
[----:B------:R-:W-:-:S05]  /*1450*/  IMAD R48, R48, -0xa0, RZ ;  /* 0xffffff6030307824 */ /* 0x000fca00078e02ff */
[----:B------:R-:W-:-:S14]  /*1460*/  R2UR UR5, R48 ;  /* 0x00000000300572ca */ /* 0x000fdc00000e0000 */
[----:B------:R-:W2:Y:S01]  /*1470*/  LDCU UR5, c[0x0][UR5+0x2b0] ;  /* 0x00005600050577ac */ /* 0x000ea20008000800 */
[----:B------:R-:W-:-:S05]  /*1480*/  CS2R.32 R48, SR_CgaSize ;  /* 0x0000000000307805 */ /* 0x000fca0000008a00 */
[----:B------:R-:W-:-:S05]  /*1490*/  IMAD R48, R48, -0xa0, RZ ;  /* 0xffffff6030307824 */ /* 0x000fca00078e02ff */
[----:B------:R-:W-:-:S14]  /*14a0*/  R2UR UR4, R48 ;  /* 0x00000000300472ca */ /* 0x000fdc00000e0000 */
[----:B------:R-:W3:Y:S01]  /*14b0*/  LDCU UR4, c[0x0][UR4+0x2b4] ;  /* 0x00005680040477ac */ /* 0x000ee20008000800 */
[----:B------:R-:W4:Y:S01]  /*14c0*/  S2UR UR30, SR_CTAID.Y ;  /* 0x00000000001e79c3 */ /* 0x000f220000002600 */
[----:B------:R-:W-:-:S05]  /*14d0*/  CS2R.32 R48, SR_CgaSize ;  /* 0x0000000000307805 */ /* 0x000fca0000008a00 */
[----:B------:R-:W-:-:S05]  /*14e0*/  IMAD R48, R48, -0xa0, RZ ;  /* 0xffffff6030307824 */ /* 0x000fca00078e02ff */
[----:B------:R-:W-:-:S14]  /*14f0*/  R2UR UR6, R48 ;  /* 0x00000000300672ca */ /* 0x000fdc00000e0000 */
[----:B------:R-:W3:Y:S01]  /*1500*/  LDCU UR6, c[0x0][UR6+0x2a0] ;  /* 0x00005400060677ac */ /* 0x000ee20008000800 */
[----:B------:R-:W-:-:S05]  /*1510*/  CS2R.32 R48, SR_CgaSize ;  /* 0x0000000000307805 */ /* 0x000fca0000008a00 */
[----:B------:R-:W-:-:S05]  /*1520*/  IMAD R48, R48, -0xa0, RZ ;  /* 0xffffff6030307824 */ /* 0x000fca00078e02ff */
[----:B------:R-:W-:-:S14]  /*1530*/  R2UR UR7, R48 ;  /* 0x00000000300772ca */ /* 0x000fdc00000e0000 */
[----:B------:R-:W3:Y:S01]  /*1540*/  LDCU UR7, c[0x0][UR7+0x2a4] ;  /* 0x00005480070777ac */ /* 0x000ee20008000800 */
[----:B------:R-:W-:Y:S01]  /*1550*/  USHF.L.U32 UR24, UR54, 0x9, URZ ;  /* 0x0000000936187899 */ /* 0x000fe200080006ff */
[----:B------:R-:W3:Y:S01]  /*1560*/  LDCU UR19, c[0x0][0xb24] ;  /* 0x00016480ff1377ac */ /* 0x000ee20008000800 */
[----:B------:R-:W3:Y:S01]  /*1570*/  LDCU UR42, c[0x0][0xb24] ;  /* 0x00016480ff2a77ac */ /* 0x000ee20008000800 */
[----:B-1----:R-:W-:Y:S01]  /*1580*/  I2FP.F32.U32 R3, UR26 ;  /* 0x0000001a00037c45 */ /* 0x002fe20008201000 */
[----:B------:R-:W1:Y:S04]  /*1590*/  LDCU UR22, c[0x0][0xb30] ;  /* 0x00016600ff1677ac */ /* 0x000e680008000800 */
[----:B--2---:R-:W-:Y:S01]  /*15a0*/  FMUL R3, R3, UR5 ;  /* 0x0000000503037c20 */ /* 0x004fe20008400000 */
[----:B------:R-:W-:Y:S01]  /*15b0*/  ULOP3.LUT UR24, UR24, 0x200, URZ, 0xc0, !UPT ;  /* 0x0000020018187892 */ /* 0x000fe2000f8ec0ff */
[----:B----4-:R-:W-:-:S04]  /*15c0*/  I2FP.F32.U32 R2, UR30 ;  /* 0x0000001e00027c45 */ /* 0x010fc80008201000 */
[----:B------:R-:W2:Y:S01]  /*15d0*/  F2I.U32.TRUNC.NTZ R3, R3 ;  /* 0x0000000300037305 */ /* 0x000ea2000020f000 */
[----:B---3--:R-:W-:-:S07]  /*15e0*/  FMUL R2, R2, UR4 ;  /* 0x0000000402027c20 */ /* 0x008fce0008400000 */
[----:B------:R-:W3:Y:S01]  /*15f0*/  F2I.U32.TRUNC.NTZ R2, R2 ;  /* 0x0000000200027305 */ /* 0x000ee2000020f000 */
[----:B--2---:R-:W-:Y:S02]  /*1600*/  R2UR UR5, R3 ;  /* 0x00000000030572ca */ /* 0x004fe400000e0000 */
[----:B---3--:R-:W-:Y:S02]  /*1610*/  R2UR UR4, R2 ;  /* 0x00000000020472ca */ /* 0x008fe400000e0000 */
[----:B------:R-:W-:-:S09]  /*1620*/  PRMT R2, RZ, 0x7610, R2 ;  /* 0x00007610ff027816 */ /* 0x000fd20000000002 */
[----:B------:R-:W-:-:S04]  /*1630*/  UIADD3 UR5, UPT, UPT, -UR5, URZ, URZ ;  /* 0x000000ff05057290 */ /* 0x000fc8000fffe1ff */
[----:B------:R-:W-:Y:S02]  /*1640*/  UIMAD UR5, UR6, UR5, UR26 ;  /* 0x00000005060572a4 */ /* 0x000fe4000f8e021a */
[----:B------:R-:W-:-:S04]  /*1650*/  UIADD3 UR4, UPT, UPT, -UR4, URZ, URZ ;  /* 0x000000ff04047290 */ /* 0x000fc8000fffe1ff */
[----:B------:R-:W-:Y:S01]  /*1660*/  IMAD.U32 R48, RZ, RZ, UR5 ;  /* 0x00000005ff307e24 */ /* 0x000fe2000f8e00ff */
[----:B------:R-:W-:-:S06]  /*1670*/  UIMAD UR4, UR7, UR4, UR30 ;  /* 0x00000004070472a4 */ /* 0x000fcc000f8e021e */
[----:B------:R-:W-:Y:S01]  /*1680*/  IMAD.U32 R47, RZ, RZ, UR4 ;  /* 0x00000004ff2f7e24 */ /* 0x000fe2000f8e00ff */
[----:B-1----:R-:W-:Y:S06]  /*1690*/  BRA.U UP5, `(.L_x_18) ;  /* 0x00000001052c7547 */ /* 0x002fec000b800000 */
[----:B------:R-:W-:Y:S02]  /*16a0*/  R2UR UR4, R47 ;  /* 0x000000002f0472ca */ /* 0x000fe400000e0000 */
[----:B------:R-:W-:-:S11]  /*16b0*/  R2UR UR6, R48 ;  /* 0x00000000300672ca */ /* 0x000fd600000e0000 */
[----:B------:R-:W-:-:S04]  /*16c0*/  UISETP.NE.AND UP0, UPT, UR4, URZ, UPT ;  /* 0x000000ff0400728c */ /* 0x000fc8000bf05270 */
[----:B------:R-:W-:-:S04]  /*16d0*/  UISETP.EQ.OR UP0, UPT, UR6, URZ, !UP0 ;  /* 0x000000ff0600728c */ /* 0x000fc8000c702670 */
[----:B------:R-:W-:Y:S02]  /*16e0*/  USEL UR5, URZ, 0x1, !UP0 ;  /* 0x00000001ff057887 */ /* 0x000fe4000c000000 */
[----:B------:R-:W-:-:S04]  /*16f0*/  UISETP.NE.AND UP0, UPT, UR4, URZ, UPT ;  /* 0x000000ff0400728c */ /* 0x000fc8000bf05270 */
[----:B------:R-:W-:Y:S02]  /*1700*/  USEL UR4, URZ, 0x2, UP0 ;  /* 0x00000002ff047887 */ /* 0x000fe40008000000 */
[----:B------:R-:W-:-:S04]  /*1710*/  UISETP.NE.AND UP0, UPT, UR6, 0x1, UPT ;  /* 0x000000010600788c */ /* 0x000fc8000bf05270 */
[----:B------:R-:W-:-:S04]  /*1720*/  USEL UR4, UR4, 0x2, UP0 ;  /* 0x0000000204047887 */ /* 0x000fc80008000000 */
[----:B------:R-:W-:-:S06]  /*1730*/  UIADD3 UR4, UPT, UPT, UR5, UR4, URZ ;  /* 0x0000000405047290 */ /* 0x000fcc000fffe0ff */
[----:B------:R-:W-:-:S07]  /*1740*/  IMAD.U32 R2, RZ, RZ, UR4 ;  /* 0x00000004ff027e24 */ /* 0x000fce000f8e00ff */
.L_x_18:
[----:B------:R-:W1:Y:S01]  /*1750*/  S2UR UR36, SR_CTAID.Z ;  /* 0x00000000002479c3 */ /* 0x000e620000002700 */
[----:B------:R-:W-:-:S09]  /*1760*/  UISETP.GE.AND UP0, UPT, UR19, 0x1, UPT ;  /* 0x000000011300788c */ /* 0x000fd2000bf06270 */
[----:B------:R-:W-:Y:S05]  /*1770*/  BRA.U !UP0, `(.L_x_19) ;  /* 0x0000000108d07547 */ /* 0x000fea000b800000 */
[----:B------:R-:W2:Y:S01]  /*1780*/  LDCU UR20, c[0x0][0xb0c] ;  /* 0x00016180ff1477ac */ /* 0x000ea20008000800 */
[----:B------:R-:W3:Y:S01]  /*1790*/  LDCU.128 UR12, c[0x0][0xb10] ;  /* 0x00016200ff0c77ac */ /* 0x000ee20008000c00 */
[----:B------:R-:W4:Y:S01]  /*17a0*/  LDCU UR6, c[0x0][0x370] ;  /* 0x00006e00ff0677ac */ /* 0x000f220008000800 */
[----:B------:R-:W1:Y:S01]  /*17b0*/  LDCU UR7, c[0x0][0x374] ;  /* 0x00006e80ff0777ac */ /* 0x000e620008000800 */
[----:B------:R-:W1:Y:S01]  /*17c0*/  LDCU UR21, c[0x0][0xb20] ;  /* 0x00016400ff1577ac */ /* 0x000e620008000800 */
[----:B--2---:R-:W-:Y:S02]  /*17d0*/  UISETP.NE.AND UP0, UPT, UR20, 0x1, UPT ;  /* 0x000000011400788c */ /* 0x004fe4000bf05270 */
[----:B---3--:R-:W-:Y:S01]  /*17e0*/  UIMAD.WIDE.U32 UR4, UR26, UR12, URZ ;  /* 0x0000000c1a0472a5 */ /* 0x008fe2000f8e00ff */
[----:B------:R-:W2:Y:S01]  /*17f0*/  LDCU.64 UR8, c[0x0][0xb28] ;  /* 0x00016500ff0877ac */ /* 0x000ea20008000a00 */
[----:B----4-:R-:W-:Y:S02]  /*1800*/  UIMAD.WIDE.U32 UR10, UR6, UR12, URZ ;  /* 0x0000000c060a72a5 */ /* 0x010fe4000f8e00ff */
[----:B------:R-:W-:-:S02]  /*1810*/  USHF.R.U32.HI UR5, URZ, UR13, UR5 ;  /* 0x0000000dff057299 */ /* 0x000fc40008011605 */
[----:B------:R-:W-:Y:S02]  /*1820*/  UISETP.NE.AND UP2, UPT, UR19, 0x1, UPT ;  /* 0x000000011300788c */ /* 0x000fe4000bf45270 */
[----:B------:R-:W-:Y:S01]  /*1830*/  USEL UR5, UR26, UR5, !UP0 ;  /* 0x000000051a057287 */ /* 0x000fe2000c000000 */
[----:B------:R-:W-:Y:S01]  /*1840*/  UMOV UR10, UR11 ;  /* 0x0000000b000a7c82 */ /* 0x000fe20008000000 */
[----:B------:R-:W-:Y:S02]  /*1850*/  UIMAD.WIDE.U32 UR16, UR30, UR15, URZ ;  /* 0x0000000f1e1072a5 */ /* 0x000fe4000f8e00ff */
[----:B------:R-:W-:Y:S02]  /*1860*/  @UP0 USHF.R.U32.HI UR6, URZ, UR13, UR10 ;  /* 0x0000000dff060299 */ /* 0x000fe4000801160a */
[----:B------:R-:W-:Y:S02]  /*1870*/  UISETP.NE.AND UP0, UPT, UR14, 0x1, UPT ;  /* 0x000000010e00788c */ /* 0x000fe4000bf05270 */
[----:B-1----:R-:W-:-:S02]  /*1880*/  UIMAD.WIDE.U32 UR10, UR7, UR15, URZ ;  /* 0x0000000f070a72a5 */ /* 0x002fc4000f8e00ff */
[----:B--2---:R-:W-:Y:S01]  /*1890*/  UIMAD.WIDE.U32 UR12, UR6, UR8, URZ ;  /* 0x00000008060c72a5 */ /* 0x004fe2000f8e00ff */
[----:B------:R-:W-:Y:S02]  /*18a0*/  UMOV UR4, UR17 ;  /* 0x0000001100047c82 */ /* 0x000fe40008000000 */
[----:B------:R-:W-:Y:S02]  /*18b0*/  USHF.R.U32.HI UR4, URZ, UR21, UR4 ;  /* 0x00000015ff047299 */ /* 0x000fe40008011604 */
[----:B------:R-:W-:Y:S02]  /*18c0*/  UMOV UR10, UR11 ;  /* 0x0000000b000a7c82 */ /* 0x000fe40008000000 */
[----:B------:R-:W-:Y:S01]  /*18d0*/  UMOV UR12, UR13 ;  /* 0x0000000d000c7c82 */ /* 0x000fe20008000000 */
[----:B------:R-:W-:Y:S02]  /*18e0*/  @UP0 USHF.R.U32.HI UR7, URZ, UR21, UR10 ;  /* 0x00000015ff070299 */ /* 0x000fe4000801160a */
[----:B------:R-:W-:-:S02]  /*18f0*/  USEL UR4, UR30, UR4, !UP0 ;  /* 0x000000041e047287 */ /* 0x000fc4000c000000 */
[----:B------:R-:W-:Y:S02]  /*1900*/  UIMAD.WIDE.U32 UR10, UR7, UR8, URZ ;  /* 0x00000008070a72a5 */ /* 0x000fe4000f8e00ff */
[----:B------:R-:W-:Y:S02]  /*1910*/  @UP2 USHF.R.U32.HI UR6, URZ, UR9, UR12 ;  /* 0x00000009ff062299 */ /* 0x000fe4000801160c */
[----:B------:R-:W-:-:S03]  /*1920*/  UIMAD.WIDE.U32 UR12, UR4, UR8, URZ ;  /* 0x00000008040c72a5 */ /* 0x000fc6000f8e00ff */
[----:B------:R-:W-:Y:S02]  /*1930*/  UMOV UR10, UR11 ;  /* 0x0000000b000a7c82 */ /* 0x000fe40008000000 */
[----:B------:R-:W-:Y:S02]  /*1940*/  @UP2 USHF.R.U32.HI UR7, URZ, UR9, UR10 ;  /* 0x00000009ff072299 */ /* 0x000fe4000801160a */
[----:B------:R-:W-:Y:S02]  /*1950*/  UIMAD UR10, UR6, UR19, URZ ;  /* 0x00000013060a72a4 */ /* 0x000fe4000f8e02ff */
[----:B------:R-:W-:-:S04]  /*1960*/  UIMAD UR7, UR7, UR19, URZ ;  /* 0x00000013070772a4 */ /* 0x000fc8000f8e02ff */
[----:B------:R-:W-:-:S03]  /*1970*/  UISETP.GE.AND UP0, UPT, UR4, UR7, UPT ;  /* 0x000000070400728c */ /* 0x000fc6000bf06270 */
[----:B------:R-:W-:Y:S01]  /*1980*/  UMOV UR7, UR13 ;  /* 0x0000000d00077c82 */ /* 0x000fe20008000000 */
[----:B------:R-:W-:Y:S02]  /*1990*/  UISETP.GE.OR UP0, UPT, UR5, UR10, UP0 ;  /* 0x0000000a0500728c */ /* 0x000fe40008706670 */
[----:B------:R-:W-:Y:S02]  /*19a0*/  UIMAD.WIDE.U32 UR10, UR5, UR8, URZ ;  /* 0x00000008050a72a5 */ /* 0x000fe4000f8e00ff */
[----:B------:R-:W-:Y:S02]  /*19b0*/  USHF.R.U32.HI UR7, URZ, UR9, UR7 ;  /* 0x00000009ff077299 */ /* 0x000fe40008011607 */
[----:B------:R-:W-:Y:S02]  /*19c0*/  UIADD3 UR10, UPT, UPT, -UR4, URZ, URZ ;  /* 0x000000ff040a7290 */ /* 0x000fe4000fffe1ff */
[----:B------:R-:W-:Y:S02]  /*19d0*/  USEL UR7, UR4, UR7, !UP2 ;  /* 0x0000000704077287 */ /* 0x000fe4000d000000 */
[----:B------:R-:W-:Y:S01]  /*19e0*/  UIMAD UR10, UR14, UR10, UR30 ;  /* 0x0000000a0e0a72a4 */ /* 0x000fe2000f8e021e */
[----:B------:R-:W-:Y:S01]  /*19f0*/  @!UP0 UMOV UR8, UR11 ;  /* 0x0000000b00088c82 */ /* 0x000fe20008000000 */
[----:B------:R-:W-:-:S02]  /*1a00*/  UIADD3 UR11, UPT, UPT, -UR5, URZ, URZ ;  /* 0x000000ff050b7290 */ /* 0x000fc4000fffe1ff */
[----:B------:R-:W-:Y:S02]  /*1a10*/  @!UP0 USHF.R.U32.HI UR8, URZ, UR9, UR8 ;  /* 0x00000009ff088299 */ /* 0x000fe40008011608 */
[----:B------:R-:W-:Y:S02]  /*1a20*/  UIADD3 UR9, UPT, UPT, -UR7, URZ, URZ ;  /* 0x000000ff07097290 */ /* 0x000fe4000fffe1ff */
[----:B------:R-:W-:Y:S02]  /*1a30*/  @!UP0 USEL UR8, UR5, UR8, !UP2 ;  /* 0x0000000805088287 */ /* 0x000fe4000d000000 */
[----:B------:R-:W-:Y:S02]  /*1a40*/  UIMAD UR9, UR19, UR9, UR4 ;  /* 0x00000009130972a4 */ /* 0x000fe4000f8e0204 */
[----:B------:R-:W-:Y:S02]  /*1a50*/  @!UP0 UIADD3 UR7, UPT, UPT, UR7, -UR8, URZ ;  /* 0x8000000807078290 */ /* 0x000fe4000fffe0ff */
[----:B------:R-:W-:-:S02]  /*1a60*/  @!UP0 UIMAD UR6, UR9, UR6, UR8 ;  /* 0x00000006090682a4 */ /* 0x000fc4000f8e0208 */
[----:B------:R-:W-:Y:S02]  /*1a70*/  @!UP0 UIMAD UR4, UR7, UR19, UR5 ;  /* 0x00000013070482a4 */ /* 0x000fe4000f8e0205 */
[----:B------:R-:W-:Y:S02]  /*1a80*/  UIMAD UR26, UR20, UR11, UR26 ;  /* 0x0000000b141a72a4 */ /* 0x000fe4000f8e021a */
[----:B------:R-:W-:Y:S01]  /*1a90*/  UIMAD UR30, UR4, UR14, UR10 ;  /* 0x0000000e041e72a4 */ /* 0x000fe2000f8e020a */
[----:B------:R-:W-:Y:S02]  /*1aa0*/  @!UP0 UMOV UR5, UR6 ;  /* 0x0000000600058c82 */ /* 0x000fe40008000000 */
[----:B------:R-:W-:-:S12]  /*1ab0*/  UIMAD UR26, UR5, UR20, UR26 ;  /* 0x00000014051a72a4 */ /* 0x000fd8000f8e021a */
.L_x_19:
[----:B------:R-:W-:-:S09]  /*1ac0*/  UISETP.NE.AND UP0, UPT, UR22, 0x1, UPT ;  /* 0x000000011600788c */ /* 0x000fd2000bf05270 */
[----:B------:R-:W-:Y:S05]  /*1ad0*/  BRA.U UP0, `(.L_x_20) ;  /* 0x0000000100407547 */ /* 0x000fea000b800000 */
[----:B------:R-:W2:Y:S01]  /*1ae0*/  LDCU.128 UR8, c[0x0][0xb10] ;  /* 0x00016200ff0877ac */ /* 0x000ea20008000c00 */
[----:B------:R-:W3:Y:S01]  /*1af0*/  LDCU UR12, c[0x0][0xb0c] ;  /* 0x00016180ff0c77ac */ /* 0x000ee20008000800 */
[----:B------:R-:W4:Y:S01]  /*1b00*/  LDCU UR13, c[0x0][0xb20] ;  /* 0x00016400ff0d77ac */ /* 0x000f220008000800 */
[----:B--2---:R-:W-:Y:S02]  /*1b10*/  UIMAD.WIDE.U32 UR4, UR26, UR8, URZ ;  /* 0x000000081a0472a5 */ /* 0x004fe4000f8e00ff */
[----:B------:R-:W-:Y:S02]  /*1b20*/  UIMAD.WIDE.U32 UR6, UR30, UR11, URZ ;  /* 0x0000000b1e0672a5 */ /* 0x000fe4000f8e00ff */
[----:B---3--:R-:W-:Y:S02]  /*1b30*/  UISETP.NE.AND UP0, UPT, UR12, 0x1, UPT ;  /* 0x000000010c00788c */ /* 0x008fe4000bf05270 */
[----:B------:R-:W-:-:S03]  /*1b40*/  USHF.R.U32.HI UR5, URZ, UR9, UR5 ;  /* 0x00000009ff057299 */ /* 0x000fc60008011605 */
[----:B------:R-:W-:Y:S01]  /*1b50*/  UMOV UR4, UR7 ;  /* 0x0000000700047c82 */ /* 0x000fe20008000000 */
[----:B------:R-:W-:Y:S02]  /*1b60*/  USEL UR5, UR26, UR5, !UP0 ;  /* 0x000000051a057287 */ /* 0x000fe4000c000000 */
[----:B------:R-:W-:Y:S02]  /*1b70*/  UISETP.NE.AND UP0, UPT, UR10, 0x1, UPT ;  /* 0x000000010a00788c */ /* 0x000fe4000bf05270 */
[----:B----4-:R-:W-:-:S04]  /*1b80*/  USHF.R.U32.HI UR4, URZ, UR13, UR4 ;  /* 0x0000000dff047299 */ /* 0x010fc80008011604 */
[----:B------:R-:W-:-:S04]  /*1b90*/  USEL UR4, UR30, UR4, !UP0 ;  /* 0x000000041e047287 */ /* 0x000fc8000c000000 */
[----:B------:R-:W-:Y:S02]  /*1ba0*/  UIADD3 UR6, UPT, UPT, UR5, -UR4, URZ ;  /* 0x8000000405067290 */ /* 0x000fe4000fffe0ff */
[----:B------:R-:W-:Y:S02]  /*1bb0*/  UIADD3 UR4, UPT, UPT, -UR5, UR4, URZ ;  /* 0x0000000405047290 */ /* 0x000fe4000fffe1ff */
[----:B------:R-:W-:Y:S02]  /*1bc0*/  UIMAD UR30, UR6, UR10, UR30 ;  /* 0x0000000a061e72a4 */ /* 0x000fe4000f8e021e */
[----:B------:R-:W-:-:S12]  /*1bd0*/  UIMAD UR26, UR4, UR12, UR26 ;  /* 0x0000000c041a72a4 */ /* 0x000fd8000f8e021a */
.L_x_20:
[----:B------:R-:W-:Y:S01]  /*1be0*/  UISETP.NE.AND UP0, UPT, UR18, 0x2, UPT ;  /* 0x000000021200788c */ /* 0x000fe2000bf05270 */
[----:B------:R-:W-:Y:S09]  /*1bf0*/  BRA.U !UP6, `(.L_x_21) ;  /* 0x000000010e0c7547 */ /* 0x000ff2000b800000 */
[----:B------:R-:W-:Y:S01]  /*1c00*/  UCGABAR_WAIT ;  /* 0x0000000000007dc7 */ /* 0x000fe20008000000 */
[----:B------:R-:W-:Y:S01]  /*1c10*/  CCTL.IVALL ;  /* 0x00000000ff00798f */ /* 0x000fe20002000000 */
[----:B------:R-:W-:Y:S05]  /*1c20*/  BRA `(.L_x_22) ;  /* 0x0000000000047947 */ /* 0x000fea0003800000 */
.L_x_21:
[----:B------:R-:W-:Y:S06]  /*1c30*/  BAR.SYNC.DEFER_BLOCKING 0x0 ;  /* 0x0000000000007b1d */ /* 0x000fec0000010000 */
.L_x_22:
[----:B------:R-:W-:Y:S05]  /*1c40*/  BRA.U UP0, `(.L_x_23) ;  /* 0x0000002d00b47547 */ /* 0x000fea000b800000 */
[----:B------:R-:W2:Y:S01]  /*1c50*/  LDCU UR6, c[0x0][0x38c] ;  /* 0x00007180ff0677ac */ /* 0x000ea20008000800 */
[----:B------:R-:W-:Y:S01]  /*1c60*/  PLOP3.LUT P1, PT, PT, PT, UP3, 0x80, 0x8 ;  /* 0x000000000008781c */ /* 0x000fe20003f2f038 */
[----:B------:R-:W-:Y:S01]  /*1c70*/  IMAD.MOV.U32 R12, RZ, RZ, 0x1 ;  /* 0x00000001ff0c7424 */ /* 0x000fe200078e00ff */
[----:B------:R-:W-:Y:S01]  /*1c80*/  ISETP.EQ.OR P2, PT, R0, RZ, P3 ;  /* 0x000000ff0000720c */ /* 0x000fe20001f42670 */
[----:B------:R-:W-:Y:S01]  /*1c90*/  UISETP.NE.AND UP1, UPT, UR18, URZ, UPT ;  /* 0x000000ff1200728c */ /* 0x000fe2000bf25270 */
[----:B------:R-:W-:Y:S01]  /*1ca0*/  PLOP3.LUT P1, PT, P1, PT, PT, 0x8, 0x80 ;  /* 0x000000000080781c */ /* 0x000fe20000f2e170 */
[----:B------:R-:W-:Y:S01]  /*1cb0*/  USEL UR25, URZ, 0x1, UP4 ;  /* 0x00000001ff197887 */ /* 0x000fe2000a000000 */
[----:B------:R-:W-:Y:S01]  /*1cc0*/  CS2R R10, SRZ ;  /* 0x00000000000a7805 */ /* 0x000fe2000001ff00 */
[----:B------:R-:W-:Y:S01]  /*1cd0*/  IMAD.MOV.U32 R9, RZ, RZ, RZ ;  /* 0x000000ffff097224 */ /* 0x000fe200078e00ff */
[----:B------:R-:W3:Y:S01]  /*1ce0*/  LDCU UR39, c[0x0][0x370] ;  /* 0x00006e00ff2777ac */ /* 0x000ee20008000800 */
[----:B------:R-:W-:Y:S01]  /*1cf0*/  IMAD.MOV.U32 R8, RZ, RZ, 0x1 ;  /* 0x00000001ff087424 */ /* 0x000fe200078e00ff */
[----:B------:R-:W4:Y:S01]  /*1d00*/  LDCU.64 UR28, c[0x0][0x348] ;  /* 0x00006900ff1c77ac */ /* 0x000f220008000a00 */
[----:B------:R-:W-:-:S02]  /*1d10*/  USHF.R.U32.HI UR44, URZ, 0x4, UR24 ;  /* 0x00000004ff2c7899 */ /* 0x000fc40008011618 */
[----:B--2---:R-:W-:Y:S02]  /*1d20*/  UIADD3 UR5, UPT, UPT, UR6, 0xf, URZ ;  /* 0x0000000f06057890 */ /* 0x004fe4000fffe0ff */
[----:B------:R-:W-:Y:S02]  /*1d30*/  UIADD3 UR45, UPT, UPT, UR6, 0x1e, URZ ;  /* 0x0000001e062d7890 */ /* 0x000fe4000fffe0ff */
[----:B------:R-:W-:Y:S01]  /*1d40*/  USHF.R.S32.HI UR4, URZ, 0x1f, UR5 ;  /* 0x0000001fff047899 */ /* 0x000fe20008011405 */
[----:B------:R-:W2:Y:S03]  /*1d50*/  LDCU UR38, c[0x0][0x374] ;  /* 0x00006e80ff2677ac */ /* 0x000ea60008000800 */
[----:B------:R-:W-:Y:S02]  /*1d60*/  ULEA.HI UR4, UR4, UR5, URZ, 0x4 ;  /* 0x0000000504047291 */ /* 0x000fe4000f8f20ff */
[----:B------:R-:W-:-:S02]  /*1d70*/  USEL UR25, UR25, 0x2, UP1 ;  /* 0x0000000219197887 */ /* 0x000fc40008800000 */
[----:B------:R-:W-:Y:S02]  /*1d80*/  USHF.R.S32.HI UR41, URZ, 0x4, UR4 ;  /* 0x00000004ff297899 */ /* 0x000fe40008011404 */
[----:B------:R-:W-:Y:S02]  /*1d90*/  UIADD3 UR4, UPT, UPT, UR6, -0x1, URZ ;  /* 0xffffffff06047890 */ /* 0x000fe4000fffe0ff */
[----:B------:R-:W-:Y:S02]  /*1da0*/  UISETP.LT.U32.AND UP0, UPT, UR41, 0x35, UPT ;  /* 0x000000352900788c */ /* 0x000fe4000bf01070 */
[----:B------:R-:W-:Y:S02]  /*1db0*/  UISETP.GE.U32.AND UP2, UPT, UR4, -0x1f, UPT ;  /* 0xffffffe10400788c */ /* 0x000fe4000bf46070 */
[----:B------:R-:W-:Y:S01]  /*1dc0*/  USEL UR40, UR41, 0x35, UP0 ;  /* 0x0000003529287887 */ /* 0x000fe20008000000 */
[----:B------:R-:W-:-:S03]  /*1dd0*/  UMOV UR5, URZ ;  /* 0x000000ff00057c82 */ /* 0x000fc60008000000 */
[----:B------:R-:W-:Y:S02]  /*1de0*/  UIADD3 UR21, UPT, UPT, UR40, -0x1, URZ ;  /* 0xffffffff28157890 */ /* 0x000fe4000fffe0ff */
[----:B------:R-:W-:-:S03]  /*1df0*/  UIADD3 UR43, UPT, UPT, UR41, -UR40, URZ ;  /* 0x80000028292b7290 */ /* 0x000fc6000fffe0ff */
[----:B------:R-:W-:-:S04]  /*1e00*/  @UP2 UIADD3 UR21, UPT, UPT, UR40, URZ, URZ ;  /* 0x000000ff28152290 */ /* 0x000fc8000fffe0ff */
[----:B--234-:R-:W-:-:S12]  /*1e10*/  UIADD3 UR21, UPT, UPT, UR21, 0x1, URZ ;  /* 0x0000000115157890 */ /* 0x01cfd8000fffe0ff */
.L_x_43:
[----:B------:R-:W-:Y:S01]  /*1e20*/  UISETP.NE.AND UP0, UPT, UR54, URZ, UPT ;  /* 0x000000ff3600728c */ /* 0x000fe2000bf05270 */
[----:B------:R-:W2:Y:S08]  /*1e30*/  S2UR UR54, SR_CgaCtaId ;  /* 0x00000000003679c3 */ /* 0x000eb00000008800 */
[----:B------:R-:W-:Y:S05]  /*1e40*/  BRA.U UP0, `(.L_x_24) ;  /* 0x0000000100347547 */ /* 0x000fea000b800000 */
[----:B------:R-:W3:Y:S01]  /*1e50*/  S2R R0, SR_CgaCtaId ;  /* 0x0000000000007919 */ /* 0x000ee20000008800 */
[----:B------:R-:W-:-:S04]  /*1e60*/  MOV R2, 0x400 ;  /* 0x0000040000027802 */ /* 0x000fc80000000f00 */
[----:B---3--:R-:W-:Y:S02]  /*1e70*/  LEA R0, R0, R2, 0x18 ;  /* 0x0000000200007211 */ /* 0x008fe400078ec0ff */
[----:B------:R-:W-:-:S03]  /*1e80*/  SHF.L.U32 R2, R8, 0x1f, RZ ;  /* 0x0000001f08027819 */ /* 0x000fc600000006ff */
[----:B------:R-:W-:-:S04]  /*1e90*/  IMAD R0, R9, 0x8, R0 ;  /* 0x0000000809007824 */ /* 0x000fc800078e0200 */
[----:B------:R-:W3:Y:S02]  /*1ea0*/  SYNCS.PHASECHK.TRANS64.TRYWAIT P0, [R0+URZ+0x400], R2 ;  /* 0x00040002000075a7 */ /* 0x000ee400080011ff */
[----:B---3--:R-:W-:Y:S05]  /*1eb0*/  @!P0 BRA `(.L_x_25) ;  /* 0x0000007400e48947 */ /* 0x008fea0003800000 */
.L_x_172:
[----:B------:R-:W-:Y:S01]  /*1ec0*/  VIADD R9, R9, 0x1 ;  /* 0x0000000109097836 */ /* 0x000fe20000000000 */
[----:B------:R3:W-:Y:S04]  /*1ed0*/  SYNCS.ARRIVE.TRANS64.A1T0 RZ, [R0+URZ+0x3f0], RZ ;  /* 0x0003f0ff00ff79a7 */ /* 0x0007e800081000ff */
[----:B------:R-:W-:-:S04]  /*1ee0*/  ISETP.NE.AND P0, PT, R9, 0x2, PT ;  /* 0x000000020900780c */ /* 0x000fc80003f05270 */
[----:B------:R-:W-:Y:S02]  /*1ef0*/  SEL R9, R9, RZ, P0 ;  /* 0x000000ff09097207 */ /* 0x000fe40000000000 */
[----:B---3--:R-:W-:-:S04]  /*1f00*/  SEL R0, RZ, 0x1, P0 ;  /* 0x00000001ff007807 */ /* 0x008fc80000000000 */
[----:B------:R-:W-:-:S07]  /*1f10*/  LOP3.LUT R8, R8, R0, RZ, 0x3c, !PT ;  /* 0x0000000008087212 */ /* 0x000fce00078e3cff */
.L_x_24:
[----:B------:R-:W-:Y:S01]  /*1f20*/  UMOV UR6, 0x400 ;  /* 0x0000040000067882 */ /* 0x000fe20000000000 */
[----:B------:R-:W-:Y:S01]  /*1f30*/  SHF.L.U32 R0, R12, 0x1f, RZ ;  /* 0x0000001f0c007819 */ /* 0x000fe200000006ff */
[----:B--2---:R-:W-:Y:S02]  /*1f40*/  ULEA UR6, UR54, UR6, 0x18 ;  /* 0x0000000636067291 */ /* 0x004fe4000f8ec0ff */
[----:B------:R-:W-:Y:S02]  /*1f50*/  UISETP.GE.U32.AND UP0, UPT, UR45, 0x1f, UPT ;  /* 0x0000001f2d00788c */ /* 0x000fe4000bf06070 */
[----:B------:R-:W-:Y:S02]  /*1f60*/  ULEA UR4, UR5, UR6, 0x3 ;  /* 0x0000000605047291 */ /* 0x000fe4000f8e18ff */
[----:B------:R-:W-:Y:S02]  /*1f70*/  USHF.L.U32 UR35, UR26, 0x6, URZ ;  /* 0x000000061a237899 */ /* 0x000fe400080006ff */
[----:B------:R-:W-:Y:S01]  /*1f80*/  ULEA UR11, UR30, UR44, 0x6 ;  /* 0x0000002c1e0b7291 */ /* 0x000fe2000f8e30ff */
[----:B------:R-:W-:-:S04]  /*1f90*/  UMOV UR13, URZ ;  /* 0x000000ff000d7c82 */ /* 0x000fc80008000000 */
[----:B------:R2:W3:Y:S01]  /*1fa0*/  SYNCS.PHASECHK.TRANS64.TRYWAIT P0, [UR4+0x1a8], R0 ;  /* 0x0001a800ff0075a7 */ /* 0x0004e20008001104 */
[----:B------:R-:W-:Y:S06]  /*1fb0*/  BRA.U !UP0, `(.L_x_26) ;  /* 0x0000000108c07547 */ /* 0x000fec000b800000 */
[----:B------:R-:W-:Y:S01]  /*1fc0*/  UMOV UR7, URZ ;  /* 0x000000ff00077c82 */ /* 0x000fe20008000000 */
[----:B------:R-:W-:-:S05]  /*1fd0*/  UMOV UR4, UR5 ;  /* 0x0000000500047c82 */ /* 0x000fca0008000000 */
.L_x_32:
[----:B------:R-:W-:Y:S01]  /*1fe0*/  ULEA UR33, UR4, UR6, 0x3 ;  /* 0x0000000604217291 */ /* 0x000fe2000f8e18ff */
[----:B---3--:R-:W-:Y:S01]  /*1ff0*/  @!P3 MOV R2, 0x1000 ;  /* 0x000010000002b802 */ /* 0x008fe20000000f00 */
[----:B-1-34-:R-:W-:Y:S10]  /*2000*/  @P0 BRA `(.L_x_27) ;  /* 0x00000000000c0947 */ /* 0x01aff40003800000 */
[----:B------:R-:W-:-:S04]  /*2010*/  SHF.L.U32 R3, R12, 0x1f, RZ ;  /* 0x0000001f0c037819 */ /* 0x000fc800000006ff */
[----:B------:R-:W3:Y:S02]  /*2020*/  SYNCS.PHASECHK.TRANS64.TRYWAIT P0, [UR33+0x1a8], R3 ;  /* 0x0001a803ff0075a7 */ /* 0x000ee40008001121 */
[----:B---3--:R-:W-:Y:S05]  /*2030*/  @!P0 BRA `(.L_x_28) ;  /* 0x0000007400988947 */ /* 0x008fea0003800000 */
.L_x_27:
[----:B------:R3:W-:Y:S01]  /*2040*/  @!P3 SYNCS.ARRIVE.TRANS64 RZ, [UR33], R2 ;  /* 0x00000002ffffb9a7 */ /* 0x0007e20008000021 */
[----:B------:R-:W-:-:S04]  /*2050*/  ULOP3.LUT UR5, UR25, 0x2, URZ, 0xfc, !UPT ;  /* 0x0000000219057892 */ /* 0x000fc8000f8efcff */
[----:B------:R-:W-:-:S09]  /*2060*/  UISETP.NE.AND UP0, UPT, UR5, 0x2, UPT ;  /* 0x000000020500788c */ /* 0x000fd2000bf05270 */
[----:B------:R-:W-:Y:S05]  /*2070*/  BRA.U UP0, `(.L_x_29) ;  /* 0x0000000100047547 */ /* 0x000fea000b800000 */
[----:B-1----:R-:W-:Y:S05]  /*2080*/  BPT.TRAP 0x1 ;  /* 0x000000040000795c */ /* 0x002fea0000300000 */
.L_x_29:
[----:B------:R-:W-:Y:S04]  /*2090*/  BSSY.RECONVERGENT B0, `(.L_x_30) ;  /* 0x0000003000007945 */ /* 0x000fe80003800200 */
[----:B------:R-:W-:Y:S05]  /*20a0*/  @P2 BRA `(.L_x_31) ;  /* 0x0000000000042947 */ /* 0x000fea0003800000 */
[----:B-1----:R-:W-:Y:S05]  /*20b0*/  BPT.TRAP 0x1 ;  /* 0x000000040000795c */ /* 0x002fea0000300000 */
.L_x_31:
[----:B-1----:R-:W-:Y:S05]  /*20c0*/  BSYNC.RECONVERGENT B0 ;  /* 0x0000000000007941 */ /* 0x002fea0003800200 */
.L_x_30:
[----:B------:R-:W-:Y:S02]  /*20d0*/  UIADD3 UR5, UPT, UPT, UR4, 0x1, URZ ;  /* 0x0000000104057890 */ /* 0x000fe4000fffe0ff */
[----:B------:R-:W-:Y:S02]  /*20e0*/  ULEA UR32, UR4, UR6, 0xb ;  /* 0x0000000604207291 */ /* 0x000fe4000f8e58ff */
[----:B------:R-:W-:Y:S02]  /*20f0*/  UISETP.NE.AND UP0, UPT, UR5, 0x35, UPT ;  /* 0x000000350500788c */ /* 0x000fe4000bf05270 */
[----:B------:R-:W-:Y:S02]  /*2100*/  USHF.L.U32 UR34, UR7, 0x4, URZ ;  /* 0x0000000407227899 */ /* 0x000fe400080006ff */
[----:B------:R-:W-:Y:S02]  /*2110*/  USEL UR9, URZ, 0x1, UP0 ;  /* 0x00000001ff097887 */ /* 0x000fe40008000000 */
[----:B------:R-:W-:-:S02]  /*2120*/  USEL UR5, UR5, URZ, UP0 ;  /* 0x000000ff05057287 */ /* 0x000fc40008000000 */
[----:B------:R-:W-:Y:S02]  /*2130*/  UIADD3 UR14, UP0, UPT, UR28, 0x180, URZ ;  /* 0x000001801c0e7890 */ /* 0x000fe4000ff1e0ff */
[----:B------:R-:W-:Y:S01]  /*2140*/  ULEA UR8, UR5, UR6, 0x3 ;  /* 0x0000000605087291 */ /* 0x000fe2000f8e18ff */
[----:B------:R-:W-:Y:S01]  /*2150*/  LOP3.LUT R12, R12, UR9, RZ, 0x3c, !PT ;  /* 0x000000090c0c7c12 */ /* 0x000fe2000f8e3cff */
[----:B------:R-:W-:Y:S02]  /*2160*/  ULEA UR4, UR4, UR24, 0xa ;  /* 0x0000001804047291 */ /* 0x000fe4000f8e50ff */
[----:B------:R-:W-:Y:S01]  /*2170*/  UIADD3 UR7, UPT, UPT, UR7, 0x1, URZ ;  /* 0x0000000107077890 */ /* 0x000fe2000fffe0ff */
[----:B--2---:R-:W-:Y:S01]  /*2180*/  SHF.L.U32 R0, R12, 0x1f, RZ ;  /* 0x0000001f0c007819 */ /* 0x004fe200000006ff */
[----:B------:R-:W-:Y:S02]  /*2190*/  UIADD3 UR16, UP1, UPT, UR28, 0x80, URZ ;  /* 0x000000801c107890 */ /* 0x000fe4000ff3e0ff */
[----:B------:R-:W-:Y:S01]  /*21a0*/  UIADD3.X UR15, UPT, UPT, URZ, UR29, URZ, UP0, !UPT ;  /* 0x0000001dff0f7290 */ /* 0x000fe200087fe4ff */
[----:B------:R4:W1:Y:S01]  /*21b0*/  SYNCS.PHASECHK.TRANS64.TRYWAIT P0, [UR8+0x1a8], R0 ;  /* 0x0001a800ff0075a7 */ /* 0x0008620008001108 */
[----:B------:R-:W-:-:S02]  /*21c0*/  ULEA UR4, UR4, UR6, 0x1 ;  /* 0x0000000604047291 */ /* 0x000fc4000f8e08ff */
[----:B------:R-:W-:Y:S02]  /*21d0*/  UISETP.NE.AND UP0, UPT, UR7, UR21, UPT ;  /* 0x000000150700728c */ /* 0x000fe4000bf05270 */
[----:B------:R-:W-:Y:S02]  /*21e0*/  UIADD3.X UR17, UPT, UPT, URZ, UR29, URZ, UP1, !UPT ;  /* 0x0000001dff117290 */ /* 0x000fe40008ffe4ff */
[----:B------:R-:W-:Y:S02]  /*21f0*/  UIADD3 UR32, UPT, UPT, UR32, 0x3800, URZ ;  /* 0x0000380020207890 */ /* 0x000fe4000fffe0ff */
[----:B------:R-:W-:Y:S01]  /*2200*/  UIADD3 UR8, UPT, UPT, UR4, 0x1e000, URZ ;  /* 0x0001e00004087890 */ /* 0x000fe2000fffe0ff */
[----:B------:R-:W-:Y:S01]  /*2210*/  UMOV UR18, 0x0 ;  /* 0x0000000000127882 */ /* 0x000fe20000000000 */
[----:B------:R-:W-:Y:S01]  /*2220*/  UMOV UR19, 0x10000000 ;  /* 0x1000000000137882 */ /* 0x000fe20000000000 */
[----:B------:R-:W-:Y:S01]  /*2230*/  UMOV UR4, 0x30000 ;  /* 0x0003000000047882 */ /* 0x000fe20000000000 */
[----:B------:R-:W-:Y:S01]  /*2240*/  UMOV UR12, UR36 ;  /* 0x00000024000c7c82 */ /* 0x000fe20008000000 */
[----:B------:R-:W-:Y:S01]  /*2250*/  UMOV UR9, UR33 ;  /* 0x0000002100097c82 */ /* 0x000fe20008000000 */
[----:B------:R-:W-:Y:S01]  /*2260*/  UMOV UR10, UR34 ;  /* 0x00000022000a7c82 */ /* 0x000fe20008000000 */
[----:B------:R-:W-:Y:S01]  /*2270*/  UTMALDG.3D [UR32], [UR16], desc[UR18] ;  /* 0x00001220100075b4 */ /* 0x000fe20008011000 */
[----:B------:R-:W-:Y:S01]  /*2280*/  UMOV UR13, UR21 ;  /* 0x00000015000d7c82 */ /* 0x000fe20008000000 */
[----:B------:R2:W-:Y:S02]  /*2290*/  UTMALDG.3D.MULTICAST [UR8], [UR14], UR4, desc[UR18] ;  /* 0x000012080e0073b4 */ /* 0x0005e40008011804 */
[----:B--2---:R-:W-:Y:S01]  /*22a0*/  UMOV UR4, UR5 ;  /* 0x0000000500047c82 */ /* 0x004fe20008000000 */
[----:B------:R-:W-:Y:S05]  /*22b0*/  BRA.U UP0, `(.L_x_32) ;  /* 0xfffffffd00487547 */ /* 0x000fea000b83ffff */
.L_x_26:
[----:B------:R-:W-:Y:S01]  /*22c0*/  ULEA UR4, UR5, UR6, 0x3 ;  /* 0x0000000605047291 */ /* 0x000fe2000f8e18ff */
[----:B--2-4-:R-:W-:Y:S01]  /*22d0*/  SHF.L.U32 R0, R12, 0x1f, RZ ;  /* 0x0000001f0c007819 */ /* 0x014fe200000006ff */
[----:B------:R-:W-:Y:S01]  /*22e0*/  @!P1 SYNCS.ARRIVE.TRANS64.A1T0 RZ, [UR6+0x388], RZ ;  /* 0x000388ffffff99a7 */ /* 0x000fe20008100006 */
[----:B------:R-:W-:-:S06]  /*22f0*/  UISETP.GT.AND UP0, UPT, UR41, UR40, UPT ;  /* 0x000000282900728c */ /* 0x000fcc000bf04270 */
[----:B-1-3--:R1:W2:Y:S03]  /*2300*/  SYNCS.PHASECHK.TRANS64.TRYWAIT P0, [UR4+0x1a8], R0 ;  /* 0x0001a800ff0075a7 */ /* 0x00a2a60008001104 */
[----:B------:R-:W-:Y:S05]  /*2310*/  BRA.U !UP0, `(.L_x_33) ;  /* 0x0000000108c47547 */ /* 0x000fea000b800000 */
[----:B------:R-:W-:Y:S01]  /*2320*/  UIADD3 UR26, UPT, UPT, UR43, UR13, URZ ;  /* 0x0000000d2b1a7290 */ /* 0x000fe2000fffe0ff */
[----:B------:R-:W-:-:S11]  /*2330*/  UMOV UR4, UR5 ;  /* 0x0000000500047c82 */ /* 0x000fd60008000000 */
.L_x_39:
[----:B------:R-:W-:Y:S01]  /*2340*/  ULEA UR17, UR4, UR6, 0x3 ;  /* 0x0000000604117291 */ /* 0x000fe2000f8e18ff */
[----:B--2---:R-:W-:Y:S01]  /*2350*/  @!P3 MOV R2, 0x1000 ;  /* 0x000010000002b802 */ /* 0x004fe20000000f00 */
[----:B--2-4-:R-:W-:Y:S10]  /*2360*/  @P0 BRA `(.L_x_34) ;  /* 0x00000000000c0947 */ /* 0x014ff40003800000 */
[----:B------:R-:W-:-:S04]  /*2370*/  SHF.L.U32 R3, R12, 0x1f, RZ ;  /* 0x0000001f0c037819 */ /* 0x000fc800000006ff */
[----:B------:R-:W2:Y:S02]  /*2380*/  SYNCS.PHASECHK.TRANS64.TRYWAIT P0, [UR17+0x1a8], R3 ;  /* 0x0001a803ff0075a7 */ /* 0x000ea40008001111 */
[----:B--2---:R-:W-:Y:S05]  /*2390*/  @!P0 BRA `(.L_x_35) ;  /* 0x0000007000d88947 */ /* 0x004fea0003800000 */
.L_x_34:
[----:B------:R2:W-:Y:S01]  /*23a0*/  @!P3 SYNCS.ARRIVE.TRANS64 RZ, [UR17], R2 ;  /* 0x00000002ffffb9a7 */ /* 0x0005e20008000011 */
[----:B------:R-:W-:-:S04]  /*23b0*/  ULOP3.LUT UR5, UR25, 0x2, URZ, 0xfc, !UPT ;  /* 0x0000000219057892 */ /* 0x000fc8000f8efcff */
[----:B------:R-:W-:-:S09]  /*23c0*/  UISETP.NE.AND UP0, UPT, UR5, 0x2, UPT ;  /* 0x000000020500788c */ /* 0x000fd2000bf05270 */
[----:B------:R-:W-:Y:S05]  /*23d0*/  BRA.U UP0, `(.L_x_36) ;  /* 0x0000000100047547 */ /* 0x000fea000b800000 */
[----:B------:R-:W-:Y:S05]  /*23e0*/  BPT.TRAP 0x1 ;  /* 0x000000040000795c */ /* 0x000fea0000300000 */
.L_x_36:
[----:B------:R-:W-:Y:S04]  /*23f0*/  BSSY.RECONVERGENT B0, `(.L_x_37) ;  /* 0x0000003000007945 */ /* 0x000fe80003800200 */
[----:B------:R-:W-:Y:S05]  /*2400*/  @P2 BRA `(.L_x_38) ;  /* 0x0000000000042947 */ /* 0x000fea0003800000 */
[----:B------:R-:W-:Y:S05]  /*2410*/  BPT.TRAP 0x1 ;  /* 0x000000040000795c */ /* 0x000fea0000300000 */
.L_x_38:
[----:B------:R-:W-:Y:S05]  /*2420*/  BSYNC.RECONVERGENT B0 ;  /* 0x0000000000007941 */ /* 0x000fea0003800200 */
.L_x_37:
[----:B------:R-:W-:Y:S02]  /*2430*/  UIADD3 UR5, UPT, UPT, UR4, 0x1, URZ ;  /* 0x0000000104057890 */ /* 0x000fe4000fffe0ff */
[----:B------:R-:W-:Y:S02]  /*2440*/  ULEA UR16, UR4, UR6, 0xb ;  /* 0x0000000604107291 */ /* 0x000fe4000f8e58ff */
[----:B------:R-:W-:Y:S02]  /*2450*/  UISETP.NE.AND UP0, UPT, UR5, 0x35, UPT ;  /* 0x000000350500788c */ /* 0x000fe4000bf05270 */
[----:B------:R-:W-:Y:S02]  /*2460*/  ULEA UR4, UR4, UR24, 0xa ;  /* 0x0000001804047291 */ /* 0x000fe4000f8e50ff */
[----:B------:R-:W-:Y:S02]  /*2470*/  USEL UR8, URZ, 0x1, UP0 ;  /* 0x00000001ff087887 */ /* 0x000fe40008000000 */
[----:B------:R-:W-:-:S02]  /*2480*/  USEL UR5, UR5, URZ, UP0 ;  /* 0x000000ff05057287 */ /* 0x000fc40008000000 */
[----:B------:R-:W-:Y:S02]  /*2490*/  UIADD3 UR22, UP1, UPT, UR28, 0x80, URZ ;  /* 0x000000801c167890 */ /* 0x000fe4000ff3e0ff */
[----:B------:R-:W-:Y:S01]  /*24a0*/  UIADD3 UR14, UP0, UPT, UR28, 0x180, URZ ;  /* 0x000001801c0e7890 */ /* 0x000fe2000ff1e0ff */
[----:B------:R-:W-:Y:S01]  /*24b0*/  LOP3.LUT R12, R12, UR8, RZ, 0x3c, !PT ;  /* 0x000000080c0c7c12 */ /* 0x000fe2000f8e3cff */
[----:B------:R-:W-:Y:S02]  /*24c0*/  ULEA UR4, UR4, UR6, 0x1 ;  /* 0x0000000604047291 */ /* 0x000fe4000f8e08ff */
[----:B------:R-:W-:Y:S01]  /*24d0*/  ULEA UR7, UR5, UR6, 0x3 ;  /* 0x0000000605077291 */ /* 0x000fe2000f8e18ff */
[----:B-1----:R-:W-:Y:S01]  /*24e0*/  SHF.L.U32 R0, R12, 0x1f, RZ ;  /* 0x0000001f0c007819 */ /* 0x002fe200000006ff */
[----:B------:R-:W-:Y:S02]  /*24f0*/  USHF.L.U32 UR18, UR13, 0x4, URZ ;  /* 0x000000040d127899 */ /* 0x000fe400080006ff */
[----:B------:R-:W-:-:S02]  /*2500*/  UIADD3 UR16, UPT, UPT, UR16, 0x3800, URZ ;  /* 0x0000380010107890 */ /* 0x000fc4000fffe0ff */
[----:B------:R-:W-:Y:S02]  /*2510*/  UIADD3.X UR23, UPT, UPT, URZ, UR29, URZ, UP1, !UPT ;  /* 0x0000001dff177290 */ /* 0x000fe40008ffe4ff */
[----:B------:R-:W-:Y:S01]  /*2520*/  UIADD3 UR8, UPT, UPT, UR4, 0x1e000, URZ ;  /* 0x0001e00004087890 */ /* 0x000fe2000fffe0ff */
[----:B------:R3:W4:Y:S01]  /*2530*/  SYNCS.PHASECHK.TRANS64.TRYWAIT P0, [UR7+0x1a8], R0 ;  /* 0x0001a800ff0075a7 */ /* 0x0007220008001107 */
[----:B------:R-:W-:Y:S01]  /*2540*/  UIADD3.X UR15, UPT, UPT, URZ, UR29, URZ, UP0, !UPT ;  /* 0x0000001dff0f7290 */ /* 0x000fe200087fe4ff */
[----:B------:R-:W-:Y:S01]  /*2550*/  UMOV UR30, 0x0 ;  /* 0x00000000001e7882 */ /* 0x000fe20000000000 */
[----:B------:R-:W-:Y:S01]  /*2560*/  UMOV UR31, 0x10000000 ;  /* 0x10000000001f7882 */ /* 0x000fe20000000000 */
[----:B------:R-:W-:Y:S01]  /*2570*/  UMOV UR19, UR35 ;  /* 0x0000002300137c82 */ /* 0x000fe20008000000 */
[----:B------:R-:W-:Y:S01]  /*2580*/  UMOV UR20, UR36 ;  /* 0x0000002400147c82 */ /* 0x000fe20008000000 */
[----:B------:R-:W-:Y:S01]  /*2590*/  UMOV UR7, 0x30000 ;  /* 0x0003000000077882 */ /* 0x000fe20000000000 */
[----:B------:R-:W-:Y:S01]  /*25a0*/  UMOV UR12, UR36 ;  /* 0x00000024000c7c82 */ /* 0x000fe20008000000 */
[----:B------:R-:W-:Y:S01]  /*25b0*/  UMOV UR9, UR17 ;  /* 0x0000001100097c82 */ /* 0x000fe20008000000 */
[----:B------:R-:W-:Y:S01]  /*25c0*/  UMOV UR10, UR18 ;  /* 0x00000012000a7c82 */ /* 0x000fe20008000000 */
[----:B------:R3:W-:Y:S01]  /*25d0*/  UTMALDG.3D [UR16], [UR22], desc[UR30] ;  /* 0x00001e10160075b4 */ /* 0x0007e20008011000 */
[----:B------:R-:W-:Y:S01]  /*25e0*/  UIADD3 UR13, UPT, UPT, UR13, 0x1, URZ ;  /* 0x000000010d0d7890 */ /* 0x000fe2000fffe0ff */
[----:B------:R-:W-:-:S03]  /*25f0*/  UMOV UR4, UR5 ;  /* 0x0000000500047c82 */ /* 0x000fc60008000000 */
[----:B------:R-:W-:Y:S01]  /*2600*/  UISETP.NE.AND UP0, UPT, UR13, UR26, UPT ;  /* 0x0000001a0d00728c */ /* 0x000fe2000bf05270 */
[----:B------:R3:W-:Y:S08]  /*2610*/  UTMALDG.3D.MULTICAST [UR8], [UR14], UR7, desc[UR30] ;  /* 0x00001e080e0073b4 */ /* 0x0007f00008011807 */
[----:B---3--:R-:W-:Y:S05]  /*2620*/  BRA.U UP0, `(.L_x_39) ;  /* 0xfffffffd00447547 */ /* 0x008fea000b83ffff */
.L_x_33:
[C---:B------:R-:W-:Y:S01]  /*2630*/  LEA R3, R11.reuse, UR6, 0x3 ;  /* 0x000000060b037c11 */ /* 0x040fe2000f8e18ff */
[----:B------:R-:W-:Y:S01]  /*2640*/  NOP ;  /* 0x0000000000007918 */ /* 0x000fe20000000000 */
[----:B-1----:R-:W-:Y:S02]  /*2650*/  SHF.L.U32 R0, R10, 0x1f, RZ ;  /* 0x0000001f0a007819 */ /* 0x002fe400000006ff */
[----:B------:R-:W-:Y:S02]  /*2660*/  LEA R4, R11, UR6, 0x4 ;  /* 0x000000060b047c11 */ /* 0x000fe4000f8e20ff */
[----:B--2-4-:R-:W1:Y:S02]  /*2670*/  SYNCS.PHASECHK.TRANS64.TRYWAIT P0, [R3+URZ+0x390], R0 ;  /* 0x00039000030075a7 */ /* 0x014e6400080011ff */
[----:B-1----:R-:W-:Y:S05]  /*2680*/  @!P0 BRA `(.L_x_40) ;  /* 0x0000007000348947 */ /* 0x002fea0003800000 */
.L_x_175:
[----:B------:R-:W2:Y:S01]  /*2690*/  LDS.128 R4, [R4+0x420] ;  /* 0x0004200004047984 */ /* 0x000ea20000000c00 */
[----:B------:R-:W-:Y:S01]  /*26a0*/  UISETP.GE.AND UP0, UPT, UR42, 0x1, UPT ;  /* 0x000000012a00788c */ /* 0x000fe2000bf06270 */
[----:B------:R-:W-:Y:S01]  /*26b0*/  @!PT LDS RZ, [RZ] ;  /* 0x00000000fffff984 */ /* 0x000fe20000000800 */
[----:B------:R-:W-:Y:S01]  /*26c0*/  @!PT LDS RZ, [RZ] ;  /* 0x00000000fffff984 */ /* 0x000fe20000000800 */
[----:B------:R-:W-:Y:S01]  /*26d0*/  @!PT LDS RZ, [RZ] ;  /* 0x00000000fffff984 */ /* 0x000fe20000000800 */
[----:B------:R-:W-:Y:S01]  /*26e0*/  @!PT LDS RZ, [RZ] ;  /* 0x00000000fffff984 */ /* 0x000fe20000000800 */
[----:B------:R3:W-:Y:S06]  /*26f0*/  MEMBAR.ALL.CTA ;  /* 0x0000000000007992 */ /* 0x0007ec0000008000 */
[----:B---3--:R-:W3:Y:S01]  /*2700*/  FENCE.VIEW.ASYNC.S ;  /* 0x00000000000073c6 */ /* 0x008ee20000000000 */
[----:B--2---:R-:W-:-:S13]  /*2710*/  LOP3.LUT P0, RZ, R6, 0x1, RZ, 0xc0, !PT ;  /* 0x0000000106ff7812 */ /* 0x004fda000780c0ff */
[----:B---3--:R-:W-:Y:S01]  /*2720*/  VOTEU.ANY UP1, P0 ;  /* 0x0000000000ff7886 */ /* 0x008fe20000020100 */
[----:B------:R-:W-:-:S13]  /*2730*/  PLOP3.LUT P0, PT, PT, PT, UP1, 0x80, 0x8 ;  /* 0x000000000008781c */ /* 0x000fda0003f0f018 */
[----:B-1----:R-:W-:Y:S02]  /*2740*/  @P0 LOP3.LUT R0, R5, 0xffff, RZ, 0xc0, !PT ;  /* 0x0000ffff05000812 */ /* 0x002fe400078ec0ff */
[----:B------:R-:W-:Y:S02]  /*2750*/  @P0 MOV R2, R4 ;  /* 0x0000000400020202 */ /* 0x000fe40000000f00 */
[----:B------:R-:W-:Y:S01]  /*2760*/  @P0 R2UR UR7, R0 ;  /* 0x00000000000702ca */ /* 0x000fe200000e0000 */
[----:B------:R-:W-:Y:S01]  /*2770*/  VIADD R0, R3, 0x3a0 ;  /* 0x000003a003007836 */ /* 0x000fe20000000000 */
[----:B------:R-:W-:Y:S02]  /*2780*/  @P0 SHF.R.U32.HI R4, RZ, 0x10, R5 ;  /* 0x00000010ff040819 */ /* 0x000fe40000011605 */
[----:B------:R-:W-:Y:S02]  /*2790*/  @P0 R2UR UR8, R2 ;  /* 0x00000000020802ca */ /* 0x000fe400000e0000 */
[----:B------:R-:W-:-:S02]  /*27a0*/  PRMT R0, RZ, 0x654, R0 ;  /* 0x00000654ff007816 */ /* 0x000fc40000000000 */
[----:B------:R-:W-:Y:S02]  /*27b0*/  @P0 R2UR UR4, R4 ;  /* 0x00000000040402ca */ /* 0x000fe400000e0000 */
[----:B------:R1:W-:Y:S03]  /*27c0*/  SYNCS.ARRIVE.TRANS64.RED.A1T0 RZ, [R0+URZ], RZ ;  /* 0x000000ff00ff79a7 */ /* 0x0003e600081004ff */
[----:B------:R-:W-:-:S04]  /*27d0*/  @UP1 UMOV UR27, UR7 ;  /* 0x00000007001b1c82 */ /* 0x000fc80008000000 */
[----:B------:R-:W-:-:S04]  /*27e0*/  @UP1 UMOV UR37, UR8 ;  /* 0x0000000800251c82 */ /* 0x000fc80008000000 */
[----:B------:R-:W-:Y:S01]  /*27f0*/  @UP1 UMOV UR36, UR4 ;  /* 0x0000000400241c82 */ /* 0x000fe20008000000 */
[----:B------:R-:W-:Y:S05]  /*2800*/  BRA.U !UP0, `(.L_x_41) ;  /* 0x0000000108d47547 */ /* 0x000fea000b800000 */
[----:B------:R-:W2:Y:S01]  /*2810*/  LDCU.128 UR12, c[0x0][0xb10] ;  /* 0x00016200ff0c77ac */ /* 0x000ea20008000c00 */
[----:B------:R-:W3:Y:S01]  /*2820*/  LDCU UR26, c[0x0][0xb20] ;  /* 0x00016400ff1a77ac */ /* 0x000ee20008000800 */
[----:B------:R-:W4:Y:S01]  /*2830*/  LDCU UR20, c[0x0][0xb0c] ;  /* 0x00016180ff1477ac */ /* 0x000f220008000800 */
[----:B------:R-:W1:Y:S01]  /*2840*/  LDCU.64 UR10, c[0x0][0xb28] ;  /* 0x00016500ff0a77ac */ /* 0x000e620008000a00 */
[----:B------:R-:W-:Y:S02]  /*2850*/  UISETP.NE.AND UP3, UPT, UR42, 0x1, UPT ;  /* 0x000000012a00788c */ /* 0x000fe4000bf65270 */
[----:B--2---:R-:W-:Y:S02]  /*2860*/  UIMAD.WIDE.U32 UR16, UR38, UR15, URZ ;  /* 0x0000000f261072a5 */ /* 0x004fe4000f8e00ff */
[----:B------:R-:W-:Y:S02]  /*2870*/  UIMAD.WIDE.U32 UR8, UR39, UR12, URZ ;  /* 0x0000000c270872a5 */ /* 0x000fe4000f8e00ff */
[----:B------:R-:W-:-:S02]  /*2880*/  UISETP.NE.AND UP0, UPT, UR14, 0x1, UPT ;  /* 0x000000010e00788c */ /* 0x000fc4000bf05270 */
[----:B------:R-:W-:Y:S01]  /*2890*/  UIMAD.WIDE.U32 UR22, UR27, UR15, URZ ;  /* 0x0000000f1b1672a5 */ /* 0x000fe2000f8e00ff */
[----:B------:R-:W-:Y:S02]  /*28a0*/  UMOV UR16, UR17 ;  /* 0x0000001100107c82 */ /* 0x000fe40008000000 */
[----:B------:R-:W-:Y:S01]  /*28b0*/  UMOV UR8, UR9 ;  /* 0x0000000900087c82 */ /* 0x000fe20008000000 */
[----:B---3--:R-:W-:Y:S02]  /*28c0*/  USHF.R.U32.HI UR16, URZ, UR26, UR16 ;  /* 0x0000001aff107299 */ /* 0x008fe40008011610 */
[----:B----4-:R-:W-:Y:S02]  /*28d0*/  UISETP.NE.AND UP2, UPT, UR20, 0x1, UPT ;  /* 0x000000011400788c */ /* 0x010fe4000bf45270 */
[----:B------:R-:W-:Y:S02]  /*28e0*/  USHF.R.U32.HI UR8, URZ, UR13, UR8 ;  /* 0x0000000dff087299 */ /* 0x000fe40008011608 */
[----:B------:R-:W-:-:S02]  /*28f0*/  USEL UR7, UR38, UR16, !UP0 ;  /* 0x0000001026077287 */ /* 0x000fc4000c000000 */
[----:B------:R-:W-:Y:S02]  /*2900*/  USEL UR8, UR39, UR8, !UP2 ;  /* 0x0000000827087287 */ /* 0x000fe4000d000000 */
[----:B-1----:R-:W-:Y:S01]  /*2910*/  UIMAD.WIDE.U32 UR16, UR7, UR10, URZ ;  /* 0x0000000a071072a5 */ /* 0x002fe2000f8e00ff */
[----:B------:R-:W-:Y:S01]  /*2920*/  UMOV UR4, UR23 ;  /* 0x0000001700047c82 */ /* 0x000fe20008000000 */
[----:B------:R-:W-:Y:S02]  /*2930*/  UIMAD.WIDE.U32 UR18, UR37, UR12, URZ ;  /* 0x0000000c251272a5 */ /* 0x000fe4000f8e00ff */
[----:B------:R-:W-:-:S03]  /*2940*/  UIMAD.WIDE.U32 UR22, UR8, UR10, URZ ;  /* 0x0000000a081672a5 */ /* 0x000fc6000f8e00ff */
[----:B------:R-:W-:Y:S01]  /*2950*/  UMOV UR16, UR17 ;  /* 0x0000001100107c82 */ /* 0x000fe20008000000 */
[----:B------:R-:W-:Y:S02]  /*2960*/  USHF.R.U32.HI UR4, URZ, UR26, UR4 ;  /* 0x0000001aff047299 */ /* 0x000fe40008011604 */
[----:B------:R-:W-:Y:S01]  /*2970*/  @UP3 USHF.R.U32.HI UR7, URZ, UR11, UR16 ;  /* 0x0000000bff073299 */ /* 0x000fe20008011610 */
[----:B------:R-:W-:Y:S01]  /*2980*/  UMOV UR18, UR19 ;  /* 0x0000001300127c82 */ /* 0x000fe20008000000 */
[----:B------:R-:W-:Y:S01]  /*2990*/  UMOV UR22, UR23 ;  /* 0x0000001700167c82 */ /* 0x000fe20008000000 */
[----:B------:R-:W-:Y:S02]  /*29a0*/  USHF.R.U32.HI UR13, URZ, UR13, UR18 ;  /* 0x0000000dff0d7299 */ /* 0x000fe40008011612 */
[----:B------:R-:W-:Y:S02]  /*29b0*/  USEL UR4, UR27, UR4, !UP0 ;  /* 0x000000041b047287 */ /* 0x000fe4000c000000 */
[----:B------:R-:W-:-:S02]  /*29c0*/  @UP3 USHF.R.U32.HI UR8, URZ, UR11, UR22 ;  /* 0x0000000bff083299 */ /* 0x000fc40008011616 */
[----:B------:R-:W-:Y:S02]  /*29d0*/  UIMAD UR9, UR42, UR7, URZ ;  /* 0x000000072a0972a4 */ /* 0x000fe4000f8e02ff */
[----:B------:R-:W-:Y:S02]  /*29e0*/  USEL UR7, UR37, UR13, !UP2 ;  /* 0x0000000d25077287 */ /* 0x000fe4000d000000 */
[----:B------:R-:W-:Y:S02]  /*29f0*/  UIMAD UR12, UR42, UR8, URZ ;  /* 0x000000082a0c72a4 */ /* 0x000fe4000f8e02ff */
[----:B------:R-:W-:Y:S02]  /*2a00*/  UISETP.GE.AND UP0, UPT, UR4, UR9, UPT ;  /* 0x000000090400728c */ /* 0x000fe4000bf06270 */
[----:B------:R-:W-:Y:S02]  /*2a10*/  UIMAD.WIDE.U32 UR16, UR4, UR10, URZ ;  /* 0x0000000a041072a5 */ /* 0x000fe4000f8e00ff */
[----:B------:R-:W-:-:S02]  /*2a20*/  UISETP.GE.OR UP0, UPT, UR7, UR12, UP0 ;  /* 0x0000000c0700728c */ /* 0x000fc40008706670 */
[----:B------:R-:W-:Y:S02]  /*2a30*/  UIMAD.WIDE.U32 UR12, UR7, UR10, URZ ;  /* 0x0000000a070c72a5 */ /* 0x000fe4000f8e00ff */
[----:B------:R-:W-:Y:S01]  /*2a40*/  UIADD3 UR15, UPT, UPT, -UR4, URZ, URZ ;  /* 0x000000ff040f7290 */ /* 0x000fe2000fffe1ff */
[----:B------:R-:W-:Y:S01]  /*2a50*/  UMOV UR10, UR17 ;  /* 0x00000011000a7c82 */ /* 0x000fe20008000000 */
[----:B------:R-:W-:Y:S02]  /*2a60*/  UIADD3 UR12, UPT, UPT, -UR7, URZ, URZ ;  /* 0x000000ff070c7290 */ /* 0x000fe4000fffe1ff */
[----:B------:R-:W-:-:S03]  /*2a70*/  USHF.R.U32.HI UR10, URZ, UR11, UR10 ;  /* 0x0000000bff0a7299 */ /* 0x000fc6000801160a */
[----:B------:R-:W-:Y:S01]  /*2a80*/  @!UP0 UMOV UR9, UR13 ;  /* 0x0000000d00098c82 */ /* 0x000fe20008000000 */
[----:B------:R-:W-:Y:S02]  /*2a90*/  UIMAD UR15, UR14, UR15, UR27 ;  /* 0x0000000f0e0f72a4 */ /* 0x000fe4000f8e021b */
[----:B------:R-:W-:Y:S02]  /*2aa0*/  USEL UR10, UR4, UR10, !UP3 ;  /* 0x0000000a040a7287 */ /* 0x000fe4000d800000 */
[----:B------:R-:W-:Y:S02]  /*2ab0*/  @!UP0 USHF.R.U32.HI UR9, URZ, UR11, UR9 ;  /* 0x0000000bff098299 */ /* 0x000fe40008011609 */
[----:B------:R-:W-:Y:S02]  /*2ac0*/  UIADD3 UR11, UPT, UPT, -UR10, URZ, URZ ;  /* 0x000000ff0a0b7290 */ /* 0x000fe4000fffe1ff */
[----:B------:R-:W-:Y:S02]  /*2ad0*/  @!UP0 USEL UR9, UR7, UR9, !UP3 ;  /* 0x0000000907098287 */ /* 0x000fe4000d800000 */
[----:B------:R-:W-:-:S02]  /*2ae0*/  UIMAD UR11, UR42, UR11, UR4 ;  /* 0x0000000b2a0b72a4 */ /* 0x000fc4000f8e0204 */
[----:B------:R-:W-:Y:S02]  /*2af0*/  @!UP0 UIADD3 UR10, UPT, UPT, UR10, -UR9, URZ ;  /* 0x800000090a0a8290 */ /* 0x000fe4000fffe0ff */
[----:B------:R-:W-:Y:S02]  /*2b00*/  @!UP0 UIMAD UR9, UR11, UR8, UR9 ;  /* 0x000000080b0982a4 */ /* 0x000fe4000f8e0209 */
[----:B------:R-:W-:Y:S02]  /*2b10*/  @!UP0 UIMAD UR4, UR42, UR10, UR7 ;  /* 0x0000000a2a0482a4 */ /* 0x000fe4000f8e0207 */
[----:B------:R-:W-:Y:S02]  /*2b20*/  UIMAD UR8, UR20, UR12, UR37 ;  /* 0x0000000c140872a4 */ /* 0x000fe4000f8e0225 */
[----:B------:R-:W-:Y:S01]  /*2b30*/  UIMAD UR27, UR4, UR14, UR15 ;  /* 0x0000000e041b72a4 */ /* 0x000fe2000f8e020f */
[----:B------:R-:W-:Y:S02]  /*2b40*/  @!UP0 UMOV UR7, UR9 ;  /* 0x0000000900078c82 */ /* 0x000fe40008000000 */
[----:B------:R-:W-:-:S12]  /*2b50*/  UIMAD UR37, UR7, UR20, UR8 ;  /* 0x00000014072572a4 */ /* 0x000fd8000f8e0208 */
.L_x_41:
[----:B------:R-:W2:Y:S02]  /*2b60*/  LDCU UR4, c[0x0][0xb30] ;  /* 0x00016600ff0477ac */ /* 0x000ea40008000800 */
[----:B--2---:R-:W-:-:S09]  /*2b70*/  UISETP.NE.AND UP0, UPT, UR4, 0x1, UPT ;  /* 0x000000010400788c */ /* 0x004fd2000bf05270 */
[----:B------:R-:W-:Y:S05]  /*2b80*/  BRA.U UP0, `(.L_x_42) ;  /* 0x0000000100447547 */ /* 0x000fea000b800000 */
[----:B------:R-:W2:Y:S01]  /*2b90*/  LDCU.128 UR12, c[0x0][0xb10] ;  /* 0x00016200ff0c77ac */ /* 0x000ea20008000c00 */
[----:B------:R-:W3:Y:S01]  /*2ba0*/  LDCU UR16, c[0x0][0xb0c] ;  /* 0x00016180ff1077ac */ /* 0x000ee20008000800 */
[----:B------:R-:W4:Y:S01]  /*2bb0*/  LDCU UR17, c[0x0][0xb20] ;  /* 0x00016400ff1177ac */ /* 0x000f220008000800 */
[----:B--2---:R-:W-:Y:S02]  /*2bc0*/  UIMAD.WIDE.U32 UR10, UR37, UR12, URZ ;  /* 0x0000000c250a72a5 */ /* 0x004fe4000f8e00ff */
[----:B------:R-:W-:Y:S02]  /*2bd0*/  UIMAD.WIDE.U32 UR8, UR27, UR15, URZ ;  /* 0x0000000f1b0872a5 */ /* 0x000fe4000f8e00ff */
[----:B---3--:R-:W-:Y:S02]  /*2be0*/  UISETP.NE.AND UP2, UPT, UR16, 0x1, UPT ;  /* 0x000000011000788c */ /* 0x008fe4000bf45270 */
[----:B------:R-:W-:Y:S01]  /*2bf0*/  UISETP.NE.AND UP0, UPT, UR14, 0x1, UPT ;  /* 0x000000010e00788c */ /* 0x000fe2000bf05270 */
[----:B------:R-:W-:-:S02]  /*2c00*/  UMOV UR7, UR11 ;  /* 0x0000000b00077c82 */ /* 0x000fc40008000000 */
[----:B------:R-:W-:Y:S01]  /*2c10*/  UMOV UR4, UR9 ;  /* 0x0000000900047c82 */ /* 0x000fe20008000000 */
[----:B------:R-:W-:Y:S02]  /*2c20*/  USHF.R.U32.HI UR7, URZ, UR13, UR7 ;  /* 0x0000000dff077299 */ /* 0x000fe40008011607 */
[----:B----4-:R-:W-:Y:S02]  /*2c30*/  USHF.R.U32.HI UR4, URZ, UR17, UR4 ;  /* 0x00000011ff047299 */ /* 0x010fe40008011604 */
[----:B------:R-:W-:Y:S02]  /*2c40*/  USEL UR7, UR37, UR7, !UP2 ;  /* 0x0000000725077287 */ /* 0x000fe4000d000000 */
[----:B------:R-:W-:-:S04]  /*2c50*/  USEL UR4, UR27, UR4, !UP0 ;  /* 0x000000041b047287 */ /* 0x000fc8000c000000 */
[----:B------:R-:W-:Y:S02]  /*2c60*/  UIADD3 UR8, UPT, UPT, UR7, -UR4, URZ ;  /* 0x8000000407087290 */ /* 0x000fe4000fffe0ff */
[----:B------:R-:W-:Y:S02]  /*2c70*/  UIADD3 UR4, UPT, UPT, -UR7, UR4, URZ ;  /* 0x0000000407047290 */ /* 0x000fe4000fffe1ff */
[----:B------:R-:W-:Y:S02]  /*2c80*/  UIMAD UR27, UR8, UR14, UR27 ;  /* 0x0000000e081b72a4 */ /* 0x000fe4000f8e021b */
[----:B------:R-:W-:-:S12]  /*2c90*/  UIMAD UR37, UR4, UR16, UR37 ;  /* 0x00000010042572a4 */ /* 0x000fd8000f8e0225 */
.L_x_42:
[----:B------:R-:W-:Y:S01]  /*2ca0*/  VIADD R11, R11, 0x1 ;  /* 0x000000010b0b7836 */ /* 0x000fe20000000000 */
[----:B------:R-:W-:Y:S02]  /*2cb0*/  R2UR UR7, R48 ;  /* 0x00000000300772ca */ /* 0x000fe400000e0000 */
[----:B------:R-:W-:Y:S02]  /*2cc0*/  R2UR UR4, R47 ;  /* 0x000000002f0472ca */ /* 0x000fe400000e0000 */
[C---:B------:R-:W-:Y:S02]  /*2cd0*/  ISETP.NE.AND P0, PT, R11.reuse, 0x2, PT ;  /* 0x000000020b00780c */ /* 0x040fe40003f05270 */
[----:B------:R-:W-:Y:S02]  /*2ce0*/  PLOP3.LUT P1, PT, PT, PT, PT, 0x80, 0x8 ;  /* 0x000000000008781c */ /* 0x000fe40003f2f070 */
[----:B-1----:R-:W-:Y:S02]  /*2cf0*/  SEL R0, RZ, 0x1, P0 ;  /* 0x00000001ff007807 */ /* 0x002fe40000000000 */
[----:B------:R-:W-:-:S02]  /*2d00*/  SEL R11, R11, RZ, P0 ;  /* 0x000000ff0b0b7207 */ /* 0x000fc40000000000 */
[----:B------:R-:W-:Y:S01]  /*2d10*/  LOP3.LUT R10, R10, R0, RZ, 0x3c, !PT ;  /* 0x000000000a0a7212 */ /* 0x000fe200078e3cff */
[----:B------:R-:W-:Y:S02]  /*2d20*/  UIADD3 UR26, UPT, UPT, UR37, UR7, URZ ;  /* 0x00000007251a7290 */ /* 0x000fe4000fffe0ff */
[----:B------:R-:W-:Y:S01]  /*2d30*/  UIADD3 UR30, UPT, UPT, UR27, UR4, URZ ;  /* 0x000000041b1e7290 */ /* 0x000fe2000fffe0ff */
[----:B------:R-:W-:Y:S11]  /*2d40*/  BRA.U UP1, `(.L_x_43) ;  /* 0xfffffff101347547 */ /* 0x000ff6000b83ffff */
[----:B------:R-:W-:Y:S01]  /*2d50*/  UIADD3 UR7, UPT, UPT, UR6, 0x1a8, URZ ;  /* 0x000001a806077890 */ /* 0x000fe2000fffe0ff */
[----:B------:R-:W-:-:S03]  /*2d60*/  SHF.L.U32 R2, R12, 0x1f, RZ ;  /* 0x0000001f0c027819 */ /* 0x000fc600000006ff */
[----:B------:R-:W-:-:S09]  /*2d70*/  ULEA UR4, UR5, UR7, 0x3 ;  /* 0x0000000705047291 */ /* 0x000fd2000f8e18ff */
[----:B------:R-:W1:Y:S02]  /*2d80*/  SYNCS.PHASECHK.TRANS64.TRYWAIT P0, [UR4], R2 ;  /* 0x00000002ff0075a7 */ /* 0x000e640008001104 */
[----:B-1----:R-:W-:Y:S05]  /*2d90*/  @!P0 BRA `(.L_x_44) ;  /* 0x0000006800848947 */ /* 0x002fea0003800000 */
.L_x_177:
[----:B------:R-:W-:-:S04]  /*2da0*/  UIADD3 UR4, UPT, UPT, UR5, 0x1, URZ ;  /* 0x0000000105047890 */ /* 0x000fc8000fffe0ff */
[----:B------:R-:W-:-:S04]  /*2db0*/  UISETP.NE.AND UP0, UPT, UR4, 0x35, UPT ;  /* 0x000000350400788c */ /* 0x000fc8000bf05270 */
[----:B------:R-:W-:Y:S02]  /*2dc0*/  USEL UR6, URZ, 0x1, UP0 ;  /* 0x00000001ff067887 */ /* 0x000fe40008000000 */
[----:B------:R-:W-:-:S04]  /*2dd0*/  USEL UR4, UR4, URZ, UP0 ;  /* 0x000000ff04047287 */ /* 0x000fc80008000000 */
[----:B------:R-:W-:Y:S01]  /*2de0*/  ULEA UR5, UR4, UR7, 0x3 ;  /* 0x0000000704057291 */ /* 0x000fe2000f8e18ff */
[----:B-1----:R-:W-:-:S04]  /*2df0*/  LOP3.LUT R2, R12, UR6, RZ, 0x3c, !PT ;  /* 0x000000060c027c12 */ /* 0x002fc8000f8e3cff */
[----:B------:R-:W-:-:S04]  /*2e00*/  SHF.L.U32 R3, R2, 0x1f, RZ ;  /* 0x0000001f02037819 */ /* 0x000fc800000006ff */
[----:B------:R-:W1:Y:S02]  /*2e10*/  SYNCS.PHASECHK.TRANS64.TRYWAIT P0, [UR5], R3 ;  /* 0x00000003ff0075a7 */ /* 0x000e640008001105 */
[----:B-1----:R-:W-:Y:S05]  /*2e20*/  @!P0 BRA `(.L_x_45) ;  /* 0x0000006800788947 */ /* 0x002fea0003800000 */
.L_x_179:
[----:B------:R-:W-:-:S04]  /*2e30*/  UIADD3 UR4, UPT, UPT, UR4, 0x1, URZ ;  /* 0x0000000104047890 */ /* 0x000fc8000fffe0ff */
[----:B------:R-:W-:-:S04]  /*2e40*/  UISETP.NE.AND UP0, UPT, UR4, 0x35, UPT ;  /* 0x000000350400788c */ /* 0x000fc8000bf05270 */
[----:B------:R-:W-:Y:S02]  /*2e50*/  USEL UR6, URZ, 0x1, UP0 ;  /* 0x00000001ff067887 */ /* 0x000fe40008000000 */
[----:B------:R-:W-:-:S04]  /*2e60*/  USEL UR4, UR4, URZ, UP0 ;  /* 0x000000ff04047287 */ /* 0x000fc80008000000 */
[----:B------:R-:W-:Y:S01]  /*2e70*/  ULEA UR5, UR4, UR7, 0x3 ;  /* 0x0000000704057291 */ /* 0x000fe2000f8e18ff */
[----:B------:R-:W-:-:S04]  /*2e80*/  LOP3.LUT R2, R2, UR6, RZ, 0x3c, !PT ;  /* 0x0000000602027c12 */ /* 0x000fc8000f8e3cff */
[----:B-1----:R-:W-:-:S04]  /*2e90*/  SHF.L.U32 R3, R2, 0x1f, RZ ;  /* 0x0000001f02037819 */ /* 0x002fc800000006ff */
[----:B------:R-:W1:Y:S02]  /*2ea0*/  SYNCS.PHASECHK.TRANS64.TRYWAIT P0, [UR5], R3 ;  /* 0x00000003ff0075a7 */ /* 0x000e640008001105 */
[----:B-1----:R-:W-:Y:S05]  /*2eb0*/  @!P0 BRA `(.L_x_46) ;  /* 0x00000068006c8947 */ /* 0x002fea0003800000 */
.L_x_181:
        /* <DEDUP_REMOVED lines=9> */
.L_x_183:
        /* <DEDUP_REMOVED lines=9> */
.L_x_185:
        /* <DEDUP_REMOVED lines=9> */
.L_x_187:
        /* <DEDUP_REMOVED lines=9> */
.L_x_189:
        /* <DEDUP_REMOVED lines=9> */
.L_x_191:
        /* <DEDUP_REMOVED lines=9> */
.L_x_193:
        /* <DEDUP_REMOVED lines=9> */
.L_x_195:
        /* <DEDUP_REMOVED lines=9> */
.L_x_197:
        /* <DEDUP_REMOVED lines=9> */
.L_x_199:
        /* <DEDUP_REMOVED lines=9> */
.L_x_201:
        /* <DEDUP_REMOVED lines=9> */
.L_x_203:
        /* <DEDUP_REMOVED lines=9> */
.L_x_205:
        /* <DEDUP_REMOVED lines=9> */
.L_x_207:
        /* <DEDUP_REMOVED lines=9> */
.L_x_209:
        /* <DEDUP_REMOVED lines=9> */
.L_x_211:
        /* <DEDUP_REMOVED lines=9> */
.L_x_213:
        /* <DEDUP_REMOVED lines=9> */
.L_x_215:
        /* <DEDUP_REMOVED lines=9> */
.L_x_217:
        /* <DEDUP_REMOVED lines=9> */
.L_x_219:
        /* <DEDUP_REMOVED lines=9> */
.L_x_221:
        /* <DEDUP_REMOVED lines=9> */
.L_x_223:
        /* <DEDUP_REMOVED lines=9> */
.L_x_225:
        /* <DEDUP_REMOVED lines=9> */
.L_x_227:
        /* <DEDUP_REMOVED lines=9> */
.L_x_229:
        /* <DEDUP_REMOVED lines=9> */
.L_x_231:
        /* <DEDUP_REMOVED lines=9> */
.L_x_233:
        /* <DEDUP_REMOVED lines=9> */
.L_x_235:
        /* <DEDUP_REMOVED lines=9> */
.L_x_237:
        /* <DEDUP_REMOVED lines=9> */
.L_x_239:
        /* <DEDUP_REMOVED lines=9> */
.L_x_241:
        /* <DEDUP_REMOVED lines=9> */
.L_x_243:
        /* <DEDUP_REMOVED lines=9> */
.L_x_245:
        /* <DEDUP_REMOVED lines=9> */
.L_x_247:
        /* <DEDUP_REMOVED lines=9> */
.L_x_249:
        /* <DEDUP_REMOVED lines=9> */
.L_x_251:
        /* <DEDUP_REMOVED lines=9> */
.L_x_253:
        /* <DEDUP_REMOVED lines=9> */
.L_x_255:
        /* <DEDUP_REMOVED lines=9> */
.L_x_257:
        /* <DEDUP_REMOVED lines=9> */
.L_x_259:
        /* <DEDUP_REMOVED lines=9> */
.L_x_261:
        /* <DEDUP_REMOVED lines=9> */
.L_x_263:
        /* <DEDUP_REMOVED lines=9> */
.L_x_265:
        /* <DEDUP_REMOVED lines=9> */
.L_x_267:
        /* <DEDUP_REMOVED lines=9> */
.L_x_269:
        /* <DEDUP_REMOVED lines=9> */
.L_x_271:
        /* <DEDUP_REMOVED lines=9> */
.L_x_273:
        /* <DEDUP_REMOVED lines=9> */
.L_x_275:
        /* <DEDUP_REMOVED lines=9> */
.L_x_277:
        /* <DEDUP_REMOVED lines=9> */
.L_x_279:
[----:B------:R-:W-:-:S04]  /*4a50*/  UIADD3 UR4, UPT, UPT, UR4, 0x1, URZ ;  /* 0x0000000104047890 */ /* 0x000fc8000fffe0ff */
[----:B------:R-:W-:-:S04]  /*4a60*/  UISETP.NE.AND UP0, UPT, UR4, 0x35, UPT ;  /* 0x000000350400788c */ /* 0x000fc8000bf05270 */
[----:B------:R-:W-:Y:S02]  /*4a70*/  USEL UR5, URZ, 0x1, UP0 ;  /* 0x00000001ff057887 */ /* 0x000fe40008000000 */
[----:B------:R-:W-:-:S04]  /*4a80*/  USEL UR4, UR4, URZ, UP0 ;  /* 0x000000ff04047287 */ /* 0x000fc80008000000 */
[----:B------:R-:W-:Y:S01]  /*4a90*/  ULEA UR4, UR4, UR7, 0x3 ;  /* 0x0000000704047291 */ /* 0x000fe2000f8e18ff */
[----:B------:R-:W-:-:S04]  /*4aa0*/  LOP3.LUT R2, R2, UR5, RZ, 0x3c, !PT ;  /* 0x0000000502027c12 */ /* 0x000fc8000f8e3cff */
[----:B------:R-:W-:Y:S01]  /*4ab0*/  SHF.L.U32 R2, R2, 0x1f, RZ ;  /* 0x0000001f02027819 */ /* 0x000fe200000006ff */
[----:B-1----:R-:W-:-:S07]  /*4ac0*/  IMAD.U32 R0, RZ, RZ, UR4 ;  /* 0x00000004ff007e24 */ /* 0x002fce000f8e00ff */
.L_x_96:
[----:B-1----:R1:W2:Y:S02]  /*4ad0*/  SYNCS.PHASECHK.TRANS64.TRYWAIT P0, [R0+URZ], R2 ;  /* 0x00000002000075a7 */ /* 0x0022a400080011ff */
[----:B--2---:R-:W-:Y:S05]  /*4ae0*/  @!P0 NANOSLEEP.SYNCS 0x989680 ;  /* 0x009896800000895d */ /* 0x004fea0003900000 */
[----:B------:R-:W2:Y:S02]  /*4af0*/  @!P0 SYNCS.PHASECHK.TRANS64 P0, [R0+URZ], R2 ;  /* 0x00000002000085a7 */ /* 0x000ea400080010ff */
[----:B--2---:R-:W-:Y:S05]  /*4b00*/  @P0 EXIT ;  /* 0x000000000000094d */ /* 0x004fea0003800000 */
[----:B------:R-:W-:Y:S05]  /*4b10*/  BRA `(.L_x_96) ;  /* 0xfffffffc00ec7947 */ /* 0x000fea000383ffff */
.L_x_23:
[----:B------:R-:W-:-:S04]  /*4b20*/  UISETP.NE.AND UP0, UPT, UR54, URZ, UPT ;  /* 0x000000ff3600728c */ /* 0x000fc8000bf05270 */
[----:B------:R-:W-:-:S09]  /*4b30*/  UISETP.NE.OR UP0, UPT, UR18, 0x1, UP0 ;  /* 0x000000011200788c */ /* 0x000fd20008705670 */
[----:B------:R-:W-:Y:S05]  /*4b40*/  BRA.U UP0, `(.L_x_97) ;  /* 0x0000000500487547 */ /* 0x000fea000b800000 */
[----:B------:R-:W-:Y:S01]  /*4b50*/  ISETP.GE.U32.AND P2, PT, R0, 0x2, PT ;  /* 0x000000020000780c */ /* 0x000fe20003f46070 */
[----:B------:R-:W-:Y:S01]  /*4b60*/  IMAD.MOV.U32 R12, RZ, RZ, 0x1 ;  /* 0x00000001ff0c7424 */ /* 0x000fe200078e00ff */
[----:B------:R-:W-:Y:S02]  /*4b70*/  CS2R R10, SRZ ;  /* 0x00000000000a7805 */ /* 0x000fe4000001ff00 */
[----:B------:R-:W-:Y:S01]  /*4b80*/  CS2R R8, SRZ ;  /* 0x0000000000087805 */ /* 0x000fe2000001ff00 */
[----:B------:R-:W-:Y:S01]  /*4b90*/  UMOV UR6, 0x400 ;  /* 0x0000040000067882 */ /* 0x000fe20000000000 */
[----:B------:R-:W-:Y:S01]  /*4ba0*/  UMOV UR5, URZ ;  /* 0x000000ff00057c82 */ /* 0x000fe20008000000 */
[----:B------:R-:W-:-:S12]  /*4bb0*/  ULEA UR6, UR54, UR6, 0x18 ;  /* 0x0000000636067291 */ /* 0x000fd8000f8ec0ff */
.L_x_101:
[----:B------:R-:W-:Y:S02]  /*4bc0*/  LEA R2, R8, UR6, 0x3 ;  /* 0x0000000608027c11 */ /* 0x000fe4000f8e18ff */
[----:B------:R-:W-:-:S03]  /*4bd0*/  SHF.L.U32 R4, R9, 0x1f, RZ ;  /* 0x0000001f09047819 */ /* 0x000fc600000006ff */
[----:B------:R-:W-:Y:S01]  /*4be0*/  VIADD R5, R2, 0x400 ;  /* 0x0000040002057836 */ /* 0x000fe20000000000 */
[----:B------:R-:W2:Y:S02]  /*4bf0*/  SYNCS.PHASECHK.TRANS64.TRYWAIT P0, [R2+URZ+0x3f0], R4 ;  /* 0x0003f004020075a7 */ /* 0x000ea400080011ff */
[----:B--2---:R-:W-:Y:S05]  /*4c00*/  @!P0 BRA `(.L_x_98) ;  /* 0x0000005c00c88947 */ /* 0x004fea0003800000 */
.L_x_280:
[----:B------:R-:W-:Y:S01]  /*4c10*/  ULEA UR4, UR5, UR6, 0x3 ;  /* 0x0000000605047291 */ /* 0x000fe2000f8e18ff */
[----:B--2---:R-:W-:Y:S01]  /*4c20*/  PRMT R2, RZ, 0x654, R5 ;  /* 0x00000654ff027816 */ /* 0x004fe20000000005 */
[----:B------:R-:W-:Y:S01]  /*4c30*/  @!P2 IMAD.MOV.U32 R4, RZ, RZ, 0x10 ;  /* 0x00000010ff04a424 */ /* 0x000fe200078e00ff */
[----:B------:R-:W-:Y:S01]  /*4c40*/  SHF.L.U32 R5, R12, 0x1f, RZ ;  /* 0x0000001f0c057819 */ /* 0x000fe200000006ff */
[----:B------:R-:W-:Y:S01]  /*4c50*/  UIADD3 UR7, UPT, UPT, UR4, 0x390, URZ ;  /* 0x0000039004077890 */ /* 0x000fe2000fffe0ff */
[----:B------:R2:W-:Y:S05]  /*4c60*/  SYNCS.ARRIVE.TRANS64.RED.A1T0 RZ, [R2+URZ], RZ ;  /* 0x000000ff02ff79a7 */ /* 0x0005ea00081004ff */
[----:B------:R-:W-:Y:S01]  /*4c70*/  IMAD.U32 R6, RZ, RZ, UR7 ;  /* 0x00000007ff067e24 */ /* 0x000fe2000f8e00ff */
[----:B------:R-:W3:Y:S04]  /*4c80*/  SYNCS.PHASECHK.TRANS64.TRYWAIT P0, [UR4+0x3a0], R5 ;  /* 0x0003a005ff0075a7 */ /* 0x000ee80008001104 */
[----:B------:R-:W-:Y:S01]  /*4c90*/  PRMT R6, R0, 0x654, R6 ;  /* 0x0000065400067816 */ /* 0x000fe20000000006 */
[----:B--23--:R-:W-:Y:S06]  /*4ca0*/  @!P0 BRA `(.L_x_99) ;  /* 0x0000005c00b48947 */ /* 0x00cfec0003800000 */
.L_x_282:
[----:B------:R-:W-:Y:S01]  /*4cb0*/  ULEA UR8, UR5, UR6, 0x4 ;  /* 0x0000000605087291 */ /* 0x000fe2000f8e20ff */
[----:B------:R-:W-:Y:S01]  /*4cc0*/  SEL R3, R6, R3, !P2 ;  /* 0x0000000306037207 */ /* 0x000fe20005000000 */
[----:B------:R-:W-:Y:S01]  /*4cd0*/  UIADD3 UR9, UPT, UPT, UR4, 0x390, URZ ;  /* 0x0000039004097890 */ /* 0x000fe2000fffe0ff */
[----:B--2---:R-:W-:Y:S01]  /*4ce0*/  LEA R2, R11, UR6, 0x3 ;  /* 0x000000060b027c11 */ /* 0x004fe2000f8e18ff */
[----:B------:R-:W-:Y:S01]  /*4cf0*/  UIADD3 UR8, UPT, UPT, UR8, 0x420, URZ ;  /* 0x0000042008087890 */ /* 0x000fe2000fffe0ff */
[----:B------:R2:W-:Y:S01]  /*4d00*/  @!P2 SYNCS.ARRIVE.TRANS64.RED RZ, [R3+URZ], R4 ;  /* 0x0000000403ffa9a7 */ /* 0x0005e200080004ff */
[----:B------:R-:W-:Y:S01]  /*4d10*/  UIADD3 UR4, UPT, UPT, UR5, 0x1, URZ ;  /* 0x0000000105047890 */ /* 0x000fe2000fffe0ff */
[----:B------:R-:W-:-:S03]  /*4d20*/  VIADD R8, R8, 0x1 ;  /* 0x0000000108087836 */ /* 0x000fc60000000000 */
[----:B------:R-:W-:Y:S02]  /*4d30*/  UISETP.NE.AND UP0, UPT, UR4, 0x2, UPT ;  /* 0x000000020400788c */ /* 0x000fe4000bf05270 */
[----:B------:R-:W-:Y:S01]  /*4d40*/  ISETP.NE.AND P0, PT, R8, 0x2, PT ;  /* 0x000000020800780c */ /* 0x000fe20003f05270 */
[----:B------:R-:W-:Y:S06]  /*4d50*/  UGETNEXTWORKID.BROADCAST [UR8], [UR9] ;  /* 0x00000000080073ca */ /* 0x000fec0008000100 */
[----:B------:R-:W-:Y:S02]  /*4d60*/  USEL UR7, URZ, 0x1, UP0 ;  /* 0x00000001ff077887 */ /* 0x000fe40008000000 */
[----:B------:R-:W-:-:S04]  /*4d70*/  USEL UR5, UR4, URZ, UP0 ;  /* 0x000000ff04057287 */ /* 0x000fc80008000000 */
[----:B------:R-:W-:Y:S02]  /*4d80*/  LOP3.LUT R12, R12, UR7, RZ, 0x3c, !PT ;  /* 0x000000070c0c7c12 */ /* 0x000fe4000f8e3cff */
[----:B--2---:R-:W-:-:S04]  /*4d90*/  SHF.L.U32 R4, R10, 0x1f, RZ ;  /* 0x0000001f0a047819 */ /* 0x004fc800000006ff */
[----:B------:R-:W2:Y:S02]  /*4da0*/  SYNCS.PHASECHK.TRANS64.TRYWAIT P1, [R2+URZ+0x390], R4 ;  /* 0x00039004020075a7 */ /* 0x000ea400080211ff */
[----:B--2---:R-:W-:Y:S05]  /*4db0*/  @!P1 BRA `(.L_x_100) ;  /* 0x0000005c00889947 */ /* 0x004fea0003800000 */
.L_x_283:
[C---:B--2---:R-:W-:Y:S01]  /*4dc0*/  LEA R4, R11.reuse, UR6, 0x4 ;  /* 0x000000060b047c11 */ /* 0x044fe2000f8e20ff */
[----:B------:R-:W-:Y:S01]  /*4dd0*/  VIADD R2, R2, 0x3a0 ;  /* 0x000003a002027836 */ /* 0x000fe20000000000 */
[----:B------:R-:W-:Y:S01]  /*4de0*/  SEL R8, R8, RZ, P0 ;  /* 0x000000ff08087207 */ /* 0x000fe20000000000 */
[----:B------:R-:W-:-:S03]  /*4df0*/  VIADD R11, R11, 0x1 ;  /* 0x000000010b0b7836 */ /* 0x000fc60000000000 */
[----:B------:R-:W2:Y:S01]  /*4e00*/  LDS.128 R4, [R4+0x420] ;  /* 0x0004200004047984 */ /* 0x000ea20000000c00 */
[----:B------:R-:W-:Y:S02]  /*4e10*/  PRMT R2, RZ, 0x654, R2 ;  /* 0x00000654ff027816 */ /* 0x000fe40000000002 */
[C---:B------:R-:W-:Y:S01]  /*4e20*/  ISETP.NE.AND P1, PT, R11.reuse, 0x2, PT ;  /* 0x000000020b00780c */ /* 0x040fe20003f25270 */
[----:B------:R-:W-:Y:S01]  /*4e30*/  @!PT LDS RZ, [RZ] ;  /* 0x00000000fffff984 */ /* 0x000fe20000000800 */
[----:B------:R-:W-:Y:S01]  /*4e40*/  @!PT LDS RZ, [RZ] ;  /* 0x00000000fffff984 */ /* 0x000fe20000000800 */
[----:B------:R-:W-:Y:S01]  /*4e50*/  @!PT LDS RZ, [RZ] ;  /* 0x00000000fffff984 */ /* 0x000fe20000000800 */
[----:B------:R-:W-:Y:S01]  /*4e60*/  @!PT LDS RZ, [RZ] ;  /* 0x00000000fffff984 */ /* 0x000fe20000000800 */
[----:B------:R3:W-:Y:S06]  /*4e70*/  MEMBAR.ALL.CTA ;  /* 0x0000000000007992 */ /* 0x0007ec0000008000 */
[----:B---3--:R-:W3:Y:S01]  /*4e80*/  FENCE.VIEW.ASYNC.S ;  /* 0x00000000000073c6 */ /* 0x008ee20000000000 */
[----:B------:R-:W-:Y:S01]  /*4e90*/  SEL R11, R11, RZ, P1 ;  /* 0x000000ff0b0b7207 */ /* 0x000fe20000800000 */
[----:B---3--:R3:W-:Y:S01]  /*4ea0*/  SYNCS.ARRIVE.TRANS64.RED.A1T0 RZ, [R2+URZ], RZ ;  /* 0x000000ff02ff79a7 */ /* 0x0087e200081004ff */
[----:B--2---:R-:W-:-:S02]  /*4eb0*/  LOP3.LUT P3, RZ, R6, 0x1, RZ, 0xc0, !PT ;  /* 0x0000000106ff7812 */ /* 0x004fc4000786c0ff */
[----:B------:R-:W-:-:S04]  /*4ec0*/  SEL R4, RZ, 0x1, P1 ;  /* 0x00000001ff047807 */ /* 0x000fc80000800000 */
[----:B------:R-:W-:Y:S02]  /*4ed0*/  LOP3.LUT R10, R10, R4, RZ, 0x3c, !PT ;  /* 0x000000040a0a7212 */ /* 0x000fe400078e3cff */
[----:B---3--:R-:W-:-:S04]  /*4ee0*/  SEL R2, RZ, 0x1, P0 ;  /* 0x00000001ff027807 */ /* 0x008fc80000000000 */
[----:B------:R-:W-:Y:S01]  /*4ef0*/  LOP3.LUT R9, R9, R2, RZ, 0x3c, !PT ;  /* 0x0000000209097212 */ /* 0x000fe200078e3cff */
[----:B------:R-:W-:Y:S06]  /*4f00*/  @P3 BRA `(.L_x_101) ;  /* 0xfffffffc002c3947 */ /* 0x000fec000383ffff */
[----:B------:R-:W-:Y:S01]  /*4f10*/  ULEA UR4, UR5, UR6, 0x3 ;  /* 0x0000000605047291 */ /* 0x000fe2000f8e18ff */
[----:B------:R-:W-:-:S08]  /*4f20*/  SHF.L.U32 R2, R12, 0x1f, RZ ;  /* 0x0000001f0c027819 */ /* 0x000fd000000006ff */
[----:B------:R-:W2:Y:S02]  /*4f30*/  SYNCS.PHASECHK.TRANS64 P0, [UR4+0x3a0], R2 ;  /* 0x0003a002ff0075a7 */ /* 0x000ea40008001004 */
[----:B--2---:R-:W-:Y:S05]  /*4f40*/  @P0 BRA `(.L_x_102) ;  /* 0x0000000000080947 */ /* 0x004fea0003800000 */
[----:B------:R-:W2:Y:S02]  /*4f50*/  SYNCS.PHASECHK.TRANS64.TRYWAIT P0, [UR4+0x3a0], R2 ;  /* 0x0003a002ff0075a7 */ /* 0x000ea40008001104 */
[----:B--2---:R-:W-:Y:S05]  /*4f60*/  @!P0 BRA `(.L_x_103) ;  /* 0x0000005c00308947 */ /* 0x004fea0003800000 */
.L_x_102:
[----:B------:R-:W-:-:S04]  /*4f70*/  UIADD3 UR7, UPT, UPT, UR5, 0x1, URZ ;  /* 0x0000000105077890 */ /* 0x000fc8000fffe0ff */
[----:B------:R-:W-:-:S04]  /*4f80*/  UISETP.NE.AND UP0, UPT, UR7, 0x2, UPT ;  /* 0x000000020700788c */ /* 0x000fc8000bf05270 */
[----:B------:R-:W-:Y:S02]  /*4f90*/  USEL UR8, URZ, 0x1, UP0 ;  /* 0x00000001ff087887 */ /* 0x000fe40008000000 */
[----:B------:R-:W-:-:S04]  /*4fa0*/  USEL UR7, UR7, URZ, UP0 ;  /* 0x000000ff07077287 */ /* 0x000fc80008000000 */
[----:B------:R-:W-:Y:S01]  /*4fb0*/  ULEA UR7, UR7, UR6, 0x3 ;  /* 0x0000000607077291 */ /* 0x000fe2000f8e18ff */
[----:B--2---:R-:W-:-:S04]  /*4fc0*/  LOP3.LUT R2, R12, UR8, RZ, 0x3c, !PT ;  /* 0x000000080c027c12 */ /* 0x004fc8000f8e3cff */
[----:B------:R-:W-:-:S04]  /*4fd0*/  SHF.L.U32 R0, R2, 0x1f, RZ ;  /* 0x0000001f02007819 */ /* 0x000fc800000006ff */
[----:B------:R-:W2:Y:S02]  /*4fe0*/  SYNCS.PHASECHK.TRANS64 P0, [UR7+0x3a0], R0 ;  /* 0x0003a000ff0075a7 */ /* 0x000ea40008001007 */
[----:B-12---:R-:W-:Y:S05]  /*4ff0*/  @P0 EXIT ;  /* 0x000000000000094d */ /* 0x006fea0003800000 */
[----:B------:R-:W-:Y:S02]  /*5000*/  SHF.L.U32 R2, R2, 0x1f, RZ ;  /* 0x0000001f02027819 */ /* 0x000fe400000006ff */
[----:B------:R-:W-:-:S07]  /*5010*/  MOV R0, UR7 ;  /* 0x0000000700007c02 */ /* 0x000fce0008000f00 */
.L_x_104:
[----:B-1----:R1:W2:Y:S02]  /*5020*/  SYNCS.PHASECHK.TRANS64.TRYWAIT P0, [R0+URZ+0x3a0], R2 ;  /* 0x0003a002000075a7 */ /* 0x0022a400080011ff */
[----:B--2---:R-:W-:Y:S05]  /*5030*/  @!P0 NANOSLEEP.SYNCS 0x989680 ;  /* 0x009896800000895d */ /* 0x004fea0003900000 */
[----:B------:R-:W2:Y:S02]  /*5040*/  @!P0 SYNCS.PHASECHK.TRANS64 P0, [R0+URZ+0x3a0], R2 ;  /* 0x0003a002000085a7 */ /* 0x000ea400080010ff */
[----:B--2---:R-:W-:Y:S05]  /*5050*/  @P0 EXIT ;  /* 0x000000000000094d */ /* 0x004fea0003800000 */
[----:B------:R-:W-:Y:S05]  /*5060*/  BRA `(.L_x_104) ;  /* 0xfffffffc00ec7947 */ /* 0x000fea000383ffff */
.L_x_97:
[----:B------:R-:W-:Y:S05]  /*5070*/  BRA.U UP5, `(.L_x_105) ;  /* 0x0000000d05807547 */ /* 0x000fea000b800000 */
[----:B------:R-:W-:Y:S01]  /*5080*/  UMOV UR4, 0x40 ;  /* 0x0000004000047882 */ /* 0x000fe20000000000 */
[----:B------:R-:W-:Y:S01]  /*5090*/  NOP ;  /* 0x0000000000007918 */ /* 0x000fe20000000000 */
[----:B------:R-:W-:Y:S01]  /*50a0*/  ULEA UR5, UR54, UR4, 0x18 ;  /* 0x0000000436057291 */ /* 0x000fe2000f8ec0ff */
[----:B------:R-:W-:Y:S02]  /*50b0*/  UMOV UR6, 0x400 ;  /* 0x0000040000067882 */ /* 0x000fe40000000000 */
[----:B------:R-:W-:-:S06]  /*50c0*/  ULEA UR6, UR54, UR6, 0x18 ;  /* 0x0000000636067291 */ /* 0x000fcc000f8ec0ff */
[----:B------:R-:W2:Y:S02]  /*50d0*/  LDS.U8 R0, [UR5+0x1c] ;  /* 0x00001c05ff007984 */ /* 0x000ea40008000000 */
[----:B--2---:R-:W-:-:S13]  /*50e0*/  ISETP.NE.AND P0, PT, R0, RZ, PT ;  /* 0x000000ff0000720c */ /* 0x004fda0003f05270 */
[----:B------:R-:W-:Y:S05]  /*50f0*/  @P0 BRA `(.L_x_106) ;  /* 0x0000000000580947 */ /* 0x000fea0003800000 */
[----:B------:R-:W-:-:S13]  /*5100*/  ELECT P0, URZ, PT ;  /* 0x0000000000ff782f */ /* 0x000fda0003800000 */
[----:B------:R-:W-:Y:S05]  /*5110*/  @!P0 BRA `(.L_x_107) ;  /* 0x0000000000608947 */ /* 0x000fea0003800000 */
[----:B------:R-:W-:Y:S01]  /*5120*/  UMOV UR4, 0x10 ;  /* 0x0000001000047882 */ /* 0x000fe20000000000 */
[----:B------:R-:W-:Y:S01]  /*5130*/  HFMA2 R0, -RZ, RZ, 0, 5.9604644775390625e-08 ;  /* 0x00000001ff007431 */ /* 0x000fe200000001ff */
[----:B------:R-:W-:-:S03]  /*5140*/  MOV R3, 0xffff ;  /* 0x0000ffff00037802 */ /* 0x000fc60000000f00 */
[----:B------:R-:W-:Y:S04]  /*5150*/  DEPBAR.LE SB2, 0x36 ;  /* 0x0000ad800000791a */ /* 0x000fe80000000000 */
[----:B------:R-:W2:Y:S02]  /*5160*/  UTCATOMSWS.FIND_AND_SET.ALIGN UP0, UR4, UR4 ;  /* 0x00000004000475e3 */ /* 0x000ea40008000800 */
[----:B--2---:R-:W-:Y:S01]  /*5170*/  MOV R4, UR4 ;  /* 0x0000000400047c02 */ /* 0x004fe20008000f00 */
[----:B------:R-:W-:Y:S06]  /*5180*/  BRA.U UP0, `(.L_x_108) ;  /* 0x0000000100187547 */ /* 0x000fec000b800000 */
.L_x_109:
[----:B------:R-:W-:Y:S05]  /*5190*/  NANOSLEEP 0x64 ;  /* 0x000000640000795d */ /* 0x000fea0003800000 */
[----:B------:R-:W-:-:S05]  /*51a0*/  UMOV UR4, 0x10 ;  /* 0x0000001000047882 */ /* 0x000fca0000000000 */
[----:B------:R-:W-:Y:S04]  /*51b0*/  DEPBAR.LE SB2, 0x36 ;  /* 0x0000ad800000791a */ /* 0x000fe80000000000 */
[----:B------:R-:W2:Y:S02]  /*51c0*/  UTCATOMSWS.FIND_AND_SET.ALIGN UP0, UR4, UR4 ;  /* 0x00000004000475e3 */ /* 0x000ea40008000800 */
[----:B--2---:R-:W-:Y:S01]  /*51d0*/  MOV R4, UR4 ;  /* 0x0000000400047c02 */ /* 0x004fe20008000f00 */
[----:B------:R-:W-:Y:S05]  /*51e0*/  BRA.U !UP0, `(.L_x_109) ;  /* 0xfffffffd08e87547 */ /* 0x000fea000b83ffff */
.L_x_108:
[-C--:B------:R-:W-:Y:S02]  /*51f0*/  SHF.L.U32 R3, R3, R4.reuse, RZ ;  /* 0x0000000403037219 */ /* 0x080fe400000006ff */
[----:B------:R-:W-:Y:S01]  /*5200*/  SHF.L.U32 R0, R0, R4, RZ ;  /* 0x0000000400007219 */ /* 0x000fe200000006ff */
[----:B------:R-:W-:Y:S02]  /*5210*/  IMAD.SHL.U32 R4, R4, 0x20, RZ ;  /* 0x0000002004047824 */ /* 0x000fe400078e00ff */
[----:B------:R2:W-:Y:S04]  /*5220*/  ATOMS.OR RZ, [UR5+0x14], R3 ;  /* 0x00001403ffff798c */ /* 0x0005e8000b000005 */
[----:B------:R2:W-:Y:S04]  /*5230*/  ATOMS.OR RZ, [UR5+0x18], R0 ;  /* 0x00001800ffff798c */ /* 0x0005e8000b000005 */
[----:B------:R2:W-:Y:S01]  /*5240*/  STS [UR6+0x440], R4 ;  /* 0x00044004ff007988 */ /* 0x0005e20008000806 */
[----:B------:R-:W-:Y:S05]  /*5250*/  BRA `(.L_x_107) ;  /* 0x0000000000107947 */ /* 0x000fea0003800000 */
.L_x_106:
[----:B------:R-:W-:Y:S02]  /*5260*/  MOV R0, 0xffffffff ;  /* 0xffffffff00007802 */ /* 0x000fe40000000f00 */
[----:B------:R-:W-:-:S03]  /*5270*/  MOV R4, 0x52a0 ;  /* 0x000052a000047802 */ /* 0x000fc60000000f00 */
[----:B------:R2:W-:Y:S04]  /*5280*/  STS [UR6+0x440], R0 ;  /* 0x00044000ff007988 */ /* 0x0005e80008000806 */
[----:B-12--5:R-:W-:Y:S05]  /*5290*/  CALL.REL.NOINC `($__internal_1_$__cuda_sm10x_tcgen05_guardrail_trap_phase_invalid_during_alloc) ;  /* 0x0000006000087944 */ /* 0x026fea0003c00000 */
.L_x_107:
[----:B------:R-:W-:Y:S05]  /*52a0*/  WARPSYNC.ALL ;  /* 0x0000000000007948 */ /* 0x000fea0003800000 */
[----:B------:R-:W3:Y:S01]  /*52b0*/  S2UR UR4, SR_CgaCtaId ;  /* 0x00000000000479c3 */ /* 0x000ee20000008800 */
[----:B------:R-:W-:Y:S01]  /*52c0*/  UMOV UR13, 0x400 ;  /* 0x00000400000d7882 */ /* 0x000fe20000000000 */
[----:B------:R-:W-:-:S06]  /*52d0*/  NOP ;  /* 0x0000000000007918 */ /* 0x000fcc0000000000 */
[----:B------:R-:W-:Y:S06]  /*52e0*/  BAR.ARV 0x6, 0xa0 ;  /* 0x0182800000007b1d */ /* 0x000fec0000002000 */
[----:B------:R-:W4:Y:S01]  /*52f0*/  LDCU UR5, c[0x0][0x38c] ;  /* 0x00007180ff0577ac */ /* 0x000f220008000800 */
[----:B------:R-:W-:Y:S01]  /*5300*/  LOP3.LUT R2, R2, 0xffff, RZ, 0xc0, !PT ;  /* 0x0000ffff02027812 */ /* 0x000fe200078ec0ff */
[----:B------:R-:W-:Y:S01]  /*5310*/  IMAD.MOV.U32 R11, RZ, RZ, 0x1 ;  /* 0x00000001ff0b7424 */ /* 0x000fe200078e00ff */
[----:B------:R-:W-:Y:S01]  /*5320*/  CS2R R8, SRZ ;  /* 0x0000000000087805 */ /* 0x000fe2000001ff00 */
[----:B------:R-:W1:Y:S01]  /*5330*/  LDCU UR8, c[0x0][0x38c] ;  /* 0x00007180ff0877ac */ /* 0x000e620008000800 */
[----:B------:R-:W-:Y:S01]  /*5340*/  R2UR UR15, R2 ;  /* 0x00000000020f72ca */ /* 0x000fe200000e0000 */
[----:B------:R-:W-:Y:S01]  /*5350*/  IMAD.MOV.U32 R10, RZ, RZ, RZ ;  /* 0x000000ffff0a7224 */ /* 0x000fe200078e00ff */
[----:B------:R-:W-:Y:S01]  /*5360*/  UMOV UR18, URZ ;  /* 0x000000ff00127c82 */ /* 0x000fe20008000000 */
[----:B------:R-:W-:Y:S01]  /*5370*/  UMOV UR10, URZ ;  /* 0x000000ff000a7c82 */ /* 0x000fe20008000000 */
[----:B---3--:R-:W-:Y:S01]  /*5380*/  ULEA UR13, UR4, UR13, 0x18 ;  /* 0x0000000d040d7291 */ /* 0x008fe2000f8ec0ff */
[----:B------:R-:W-:Y:S01]  /*5390*/  UMOV UR20, 0x0 ;  /* 0x0000000000147882 */ /* 0x000fe20000000000 */
[----:B------:R-:W-:-:S02]  /*53a0*/  UMOV UR21, 0x4100010 ;  /* 0x0410001000157882 */ /* 0x000fc40000000000 */
[----:B------:R-:W-:Y:S02]  /*53b0*/  UIADD3 UR6, UPT, UPT, UR13, 0x3800, URZ ;  /* 0x000038000d067890 */ /* 0x000fe4000fffe0ff */
[----:B------:R-:W-:Y:S02]  /*53c0*/  UIADD3 UR7, UPT, UPT, UR13, 0x1e000, URZ ;  /* 0x0001e0000d077890 */ /* 0x000fe4000fffe0ff */
[----:B----4-:R-:W-:Y:S01]  /*53d0*/  UIADD3 UR5, UPT, UPT, UR5, 0xf, URZ ;  /* 0x0000000f05057890 */ /* 0x010fe2000fffe0ff */
[----:B--2---:R-:W2:Y:S01]  /*53e0*/  LDS R0, [UR13+0x440] ;  /* 0x0004400dff007984 */ /* 0x004ea20008000800 */
[----:B------:R-:W-:Y:S02]  /*53f0*/  USHF.R.U32.HI UR6, URZ, 0x4, UR6 ;  /* 0x00000004ff067899 */ /* 0x000fe40008011606 */
[----:B------:R-:W-:Y:S02]  /*5400*/  USHF.R.S32.HI UR4, URZ, 0x1f, UR5 ;  /* 0x0000001fff047899 */ /* 0x000fe40008011405 */
[----:B------:R-:W-:-:S02]  /*5410*/  ULOP3.LUT UR6, UR6, 0x3fff, URZ, 0xc0, !UPT ;  /* 0x00003fff06067892 */ /* 0x000fc4000f8ec0ff */
[----:B------:R-:W-:Y:S02]  /*5420*/  ULEA.HI UR4, UR4, UR5, URZ, 0x4 ;  /* 0x0000000504047291 */ /* 0x000fe4000f8f20ff */
[----:B------:R-:W-:Y:S02]  /*5430*/  USHF.R.U32.HI UR5, URZ, 0x4, UR7 ;  /* 0x00000004ff057899 */ /* 0x000fe40008011607 */
[----:B------:R-:W-:Y:S02]  /*5440*/  USHF.R.S32.HI UR22, URZ, 0x4, UR4 ;  /* 0x00000004ff167899 */ /* 0x000fe40008011404 */
[----:B------:R-:W-:Y:S02]  /*5450*/  ULOP3.LUT UR5, UR5, 0x3fff, URZ, 0xc0, !UPT ;  /* 0x00003fff05057892 */ /* 0x000fe4000f8ec0ff */
[----:B------:R-:W-:Y:S02]  /*5460*/  UISETP.LT.AND UP0, UPT, UR22, 0x1, UPT ;  /* 0x000000011600788c */ /* 0x000fe4000bf01270 */
[----:B------:R-:W-:-:S02]  /*5470*/  ULOP3.LUT UR16, UR6, 0x10000, URZ, 0xfc, !UPT ;  /* 0x0001000006107892 */ /* 0x000fc4000f8efcff */
[----:B------:R-:W-:Y:S02]  /*5480*/  USEL UR23, UR22, 0x1, !UP0 ;  /* 0x0000000116177887 */ /* 0x000fe4000c000000 */
[----:B------:R-:W-:Y:S02]  /*5490*/  ULOP3.LUT UR17, UR5, 0x10000, URZ, 0xfc, !UPT ;  /* 0x0001000005117892 */ /* 0x000fe4000f8efcff */
[----:B------:R-:W-:Y:S02]  /*54a0*/  UIADD3 UR23, UPT, UPT, -UR23, URZ, URZ ;  /* 0x000000ff17177290 */ /* 0x000fe4000fffe1ff */
[----:B-1----:R-:W-:Y:S01]  /*54b0*/  UISETP.GE.AND UP4, UPT, UR8, 0x1, UPT ;  /* 0x000000010800788c */ /* 0x002fe2000bf86270 */
[----:B--2---:R-:W-:-:S15]  /*54c0*/  R2UR UR24, R0 ;  /* 0x00000000001872ca */ /* 0x004fde00000e0000 */
.L_x_116:
[----:B------:R-:W-:Y:S02]  /*54d0*/  LEA R0, R10, UR13, 0x3 ;  /* 0x0000000d0a007c11 */ /* 0x000fe4000f8e18ff */
[----:B------:R-:W-:Y:S02]  /*54e0*/  SHF.L.U32 R2, R9, 0x1f, RZ ;  /* 0x0000001f09027819 */ /* 0x000fe400000006ff */
[----:B------:R-:W-:Y:S01]  /*54f0*/  PLOP3.LUT P0, PT, PT, PT, UP4, 0x80, 0x8 ;  /* 0x000000000008781c */ /* 0x000fe20003f0f048 */
[----:B------:R-:W-:Y:S01]  /*5500*/  VIADD R3, R0, 0x3a0 ;  /* 0x000003a000037836 */ /* 0x000fe20000000000 */
[----:B-1----:R-:W1:Y:S02]  /*5510*/  SYNCS.PHASECHK.TRANS64.TRYWAIT P1, [R0+URZ+0x390], R2 ;  /* 0x00039002000075a7 */ /* 0x002e6400080211ff */
[----:B-1-3--:R-:W-:Y:S09]  /*5520*/  @!P1 BRA `(.L_x_110) ;  /* 0x0000005400d89947 */ /* 0x00aff20003800000 */
.L_x_285:
[----:B------:R-:W-:Y:S01]  /*5530*/  LEA R4, R10, UR13, 0x4 ;  /* 0x0000000d0a047c11 */ /* 0x000fe2000f8e20ff */
[----:B------:R-:W-:Y:S01]  /*5540*/  @UP4 ULEA UR4, UR10, UR13, 0x3 ;  /* 0x0000000d0a044291 */ /* 0x000fe2000f8e18ff */
[----:B------:R-:W-:Y:S01]  /*5550*/  PLOP3.LUT P2, PT, PT, PT, PT, 0x80, 0x8 ;  /* 0x000000000008781c */ /* 0x000fe20003f4f070 */
[----:B------:R-:W-:Y:S01]  /*5560*/  ULEA UR19, UR18, UR13, 0x3 ;  /* 0x0000000d12137291 */ /* 0x000fe2000f8e18ff */
[----:B------:R-:W-:Y:S02]  /*5570*/  PRMT R3, RZ, 0x654, R3 ;  /* 0x00000654ff037816 */ /* 0x000fe40000000003 */
[----:B------:R-:W2:Y:S01]  /*5580*/  LDS.128 R4, [R4+0x420] ;  /* 0x0004200004047984 */ /* 0x000ea20000000c00 */
[----:B-1----:R-:W-:Y:S02]  /*5590*/  @P0 SHF.L.U32 R2, R8, 0x1f, RZ ;  /* 0x0000001f08020819 */ /* 0x002fe400000006ff */
[----:B------:R-:W-:Y:S01]  /*55a0*/  SHF.L.U32 R0, R11, 0x1f, RZ ;  /* 0x0000001f0b007819 */ /* 0x000fe200000006ff */
[----:B------:R-:W-:Y:S01]  /*55b0*/  @!PT LDS RZ, [RZ] ;  /* 0x00000000fffff984 */ /* 0x000fe20000000800 */
[----:B------:R-:W-:Y:S01]  /*55c0*/  @!PT LDS RZ, [RZ] ;  /* 0x00000000fffff984 */ /* 0x000fe20000000800 */
[----:B------:R-:W-:Y:S01]  /*55d0*/  @!PT LDS RZ, [RZ] ;  /* 0x00000000fffff984 */ /* 0x000fe20000000800 */
[----:B------:R-:W-:Y:S01]  /*55e0*/  @!PT LDS RZ, [RZ] ;  /* 0x00000000fffff984 */ /* 0x000fe20000000800 */
[----:B------:R1:W-:Y:S06]  /*55f0*/  MEMBAR.ALL.CTA ;  /* 0x0000000000007992 */ /* 0x0003ec0000008000 */
[----:B-1----:R-:W1:Y:S02]  /*5600*/  FENCE.VIEW.ASYNC.S ;  /* 0x00000000000073c6 */ /* 0x002e640000000000 */
[----:B-1----:R1:W-:Y:S01]  /*5610*/  SYNCS.ARRIVE.TRANS64.RED.A1T0 RZ, [R3+URZ], RZ ;  /* 0x000000ff03ff79a7 */ /* 0x0023e200081004ff */
[----:B------:R1:W3:Y:S01]  /*5620*/  @P0 SYNCS.PHASECHK.TRANS64.TRYWAIT P2, [UR4], R2 ;  /* 0x00000002ff0005a7 */ /* 0x0002e20008041104 */
[----:B--2---:R-:W-:Y:S01]  /*5630*/  LOP3.LUT P1, RZ, R6, 0x1, RZ, 0xc0, !PT ;  /* 0x0000000106ff7812 */ /* 0x004fe2000782c0ff */
[----:B------:R-:W2:Y:S02]  /*5640*/  SYNCS.PHASECHK.TRANS64.TRYWAIT P0, [UR19+0x3d0], R0 ;  /* 0x0003d000ff0075a7 */ /* 0x000ea40008001113 */
[----:B-123--:R-:W-:Y:S10]  /*5650*/  @!P0 BRA `(.L_x_111) ;  /* 0x0000005400a08947 */ /* 0x00eff40003800000 */
.L_x_287:
[----:B------:R-:W-:Y:S01]  /*5660*/  IADD3 R10, PT, PT, R10, 0x1, RZ ;  /* 0x000000010a0a7810 */ /* 0x000fe20007ffe0ff */
[----:B------:R-:W-:Y:S06]  /*5670*/  BRA.U !UP4, `(.L_x_112) ;  /* 0x000000010ca07547 */ /* 0x000fec000b800000 */
[----:B------:R-:W-:Y:S02]  /*5680*/  ULEA.HI UR4, UR18, UR18, URZ, 0x1 ;  /* 0x0000001212047291 */ /* 0x000fe4000f8f08ff */
[----:B------:R-:W-:Y:S02]  /*5690*/  UPLOP3.LUT UP2, UPT, UPT, UPT, UPT, 0x40, 0x4 ;  /* 0x000000000004789c */ /* 0x000fe40003f4e870 */
[----:B------:R-:W-:Y:S02]  /*56a0*/  USHF.L.U32 UR5, UR4, 0x5, URZ ;  /* 0x0000000504057899 */ /* 0x000fe400080006ff */
[----:B------:R-:W-:Y:S02]  /*56b0*/  ULOP3.LUT UR14, UR4, 0xffe, URZ, 0xc0, !UPT ;  /* 0x00000ffe040e7892 */ /* 0x000fe4000f8ec0ff */
[----:B------:R-:W-:Y:S02]  /*56c0*/  ULOP3.LUT UR4, UR5, 0xffffffc0, URZ, 0xc0, !UPT ;  /* 0xffffffc005047892 */ /* 0x000fe4000f8ec0ff */
[----:B------:R-:W-:-:S02]  /*56d0*/  UIADD3 UR14, UPT, UPT, -UR14, UR18, URZ ;  /* 0x000000120e0e7290 */ /* 0x000fc4000fffe1ff */
[----:B------:R-:W-:Y:S01]  /*56e0*/  UIADD3 UR4, UPT, UPT, UR24, UR4, URZ ;  /* 0x0000000418047290 */ /* 0x000fe2000fffe0ff */
[----:B------:R-:W-:Y:S01]  /*56f0*/  UMOV UR12, UR23 ;  /* 0x00000017000c7c82 */ /* 0x000fe20008000000 */
[----:B------:R-:W-:Y:S02]  /*5700*/  UMOV UR11, UR22 ;  /* 0x00000016000b7c82 */ /* 0x000fe40008000000 */
[----:B------:R-:W-:Y:S01]  /*5710*/  ULEA UR14, UR14, UR4, 0x14 ;  /* 0x000000040e0e7291 */ /* 0x000fe2000f8ea0ff */
[----:B------:R-:W-:-:S11]  /*5720*/  UMOV UR5, UR10 ;  /* 0x0000000a00057c82 */ /* 0x000fd60008000000 */
.L_x_115:
[----:B------:R-:W-:Y:S02]  /*5730*/  UIADD3 UR12, UPT, UPT, UR12, 0x1, URZ ;  /* 0x000000010c0c7890 */ /* 0x000fe4000fffe0ff */
[----:B--2---:R-:W-:Y:S02]  /*5740*/  ULEA UR6, UR5, UR13, 0x3 ;  /* 0x0000000d05067291 */ /* 0x004fe4000f8e18ff */
[----:B------:R-:W-:Y:S01]  /*5750*/  UISETP.NE.AND UP3, UPT, UR12, URZ, UPT ;  /* 0x000000ff0c00728c */ /* 0x000fe2000bf65270 */
[----:B---3--:R-:W-:Y:S10]  /*5760*/  @P2 BRA `(.L_x_113) ;  /* 0x00000000000c2947 */ /* 0x008ff40003800000 */
[----:B-1----:R-:W-:Y:S04]  /*5770*/  SHF.L.U32 R2, R8, 0x1f, RZ ;  /* 0x0000001f08027819 */ /* 0x002fe800000006ff */
[----:B------:R-:W1:Y:S02]  /*5780*/  SYNCS.PHASECHK.TRANS64.TRYWAIT P0, [UR6], R2 ;  /* 0x00000002ff0075a7 */ /* 0x000e640008001106 */
[----:B-1----:R-:W-:Y:S05]  /*5790*/  @!P0 BRA `(.L_x_114) ;  /* 0x0000005400688947 */ /* 0x002fea0003800000 */
.L_x_113:
[----:B------:R-:W-:Y:S01]  /*57a0*/  UISETP.NE.AND UP0, UPT, UR11, 0x1, UPT ;  /* 0x000000010b00788c */ /* 0x000fe2000bf05270 */
[----:B------:R-:W-:Y:S01]  /*57b0*/  PLOP3.LUT P2, PT, PT, PT, PT, 0x80, 0x8 ;  /* 0x000000000008781c */ /* 0x000fe20003f4f070 */
[----:B------:R-:W-:Y:S02]  /*57c0*/  UIADD3 UR4, UPT, UPT, UR5, 0x1, URZ ;  /* 0x0000000105047890 */ /* 0x000fe4000fffe0ff */
[----:B------:R-:W-:Y:S02]  /*57d0*/  ULEA UR8, UR5, UR17, 0x7 ;  /* 0x0000001105087291 */ /* 0x000fe4000f8e38ff */
[----:B------:R-:W-:Y:S01]  /*57e0*/  UISETP.NE.AND UP1, UPT, UR4, 0x35, UPT ;  /* 0x000000350400788c */ /* 0x000fe2000bf25270 */
[----:B------:R-:W-:Y:S01]  /*57f0*/  PLOP3.LUT P0, PT, PT, PT, UP0, 0x80, 0x8 ;  /* 0x000000000008781c */ /* 0x000fe20003f0f008 */
[----:B------:R-:W-:Y:S02]  /*5800*/  UIADD3 UR11, UPT, UPT, UR11, -0x1, URZ ;  /* 0xffffffff0b0b7890 */ /* 0x000fe4000fffe0ff */
[----:B------:R-:W-:Y:S02]  /*5810*/  USEL UR7, URZ, 0x1, UP1 ;  /* 0x00000001ff077887 */ /* 0x000fe40008800000 */
[----:B------:R-:W-:Y:S01]  /*5820*/  USEL UR10, UR4, URZ, UP1 ;  /* 0x000000ff040a7287 */ /* 0x000fe20008800000 */
[----:B------:R-:W-:Y:S03]  /*5830*/  UMOV UR9, 0xc0004010 ;  /* 0xc000401000097882 */ /* 0x000fe60000000000 */
[----:B------:R-:W-:Y:S01]  /*5840*/  @UP0 ULEA UR4, UR10, UR13, 0x3 ;  /* 0x0000000d0a040291 */ /* 0x000fe2000f8e18ff */
[----:B------:R-:W-:Y:S01]  /*5850*/  LOP3.LUT R8, R8, UR7, RZ, 0x3c, !PT ;  /* 0x0000000708087c12 */ /* 0x000fe2000f8e3cff */
[----:B------:R-:W-:Y:S03]  /*5860*/  UMOV UR7, 0xc0004010 ;  /* 0xc000401000077882 */ /* 0x000fe60000000000 */
[----:B-1----:R-:W-:Y:S04]  /*5870*/  @P0 SHF.L.U32 R0, R8, 0x1f, RZ ;  /* 0x0000001f08000819 */ /* 0x002fe800000006ff */
[----:B------:R2:W3:Y:S01]  /*5880*/  @P0 SYNCS.PHASECHK.TRANS64.TRYWAIT P2, [UR4], R0 ;  /* 0x00000000ff0005a7 */ /* 0x0004e20008041104 */
[----:B------:R-:W-:Y:S02]  /*5890*/  UIADD3 UR4, UPT, UPT, UR6, 0x1a8, URZ ;  /* 0x000001a806047890 */ /* 0x000fe4000fffe0ff */
[----:B------:R-:W-:Y:S03]  /*58a0*/  ULEA UR6, UR5, UR16, 0x7 ;  /* 0x0000001005067291 */ /* 0x000fe6000f8e38ff */
[----:B------:R-:W-:Y:S06]  /*58b0*/  UMOV UR5, UR10 ;  /* 0x0000000a00057c82 */ /* 0x000fec0008000000 */
[----:B------:R2:W-:Y:S01]  /*58c0*/  UTCHMMA gdesc[UR6], gdesc[UR8], tmem[UR14], tmem[UR20], idesc[UR21], UP2 ;  /* 0x00ff1408060075ea */ /* 0x0005e2000900000e */
[----:B------:R-:W-:Y:S01]  /*58d0*/  UPLOP3.LUT UP2, UPT, UPT, UPT, UPT, 0x80, 0x8 ;  /* 0x000000000008789c */ /* 0x000fe20003f4f070 */
[----:B------:R2:W-:Y:S01]  /*58e0*/  UTCBAR.MULTICAST [UR4], URZ, UR15 ;  /* 0x000000ff040073e9 */ /* 0x0005e2000800080f */
[----:B------:R-:W-:Y:S09]  /*58f0*/  BRA.U UP3, `(.L_x_115) ;  /* 0xfffffffd038c7547 */ /* 0x000ff2000b83ffff */
.L_x_112:
[----:B--2---:R-:W-:Y:S01]  /*5900*/  UIADD3 UR4, UPT, UPT, UR18, 0x1, URZ ;  /* 0x0000000112047890 */ /* 0x004fe2000fffe0ff */
[C---:B------:R-:W-:Y:S01]  /*5910*/  ISETP.NE.AND P0, PT, R10.reuse, 0x2, PT ;  /* 0x000000020a00780c */ /* 0x040fe20003f05270 */
[----:B------:R-:W-:Y:S02]  /*5920*/  UIADD3 UR5, UPT, UPT, UR19, 0x3b0, URZ ;  /* 0x000003b013057890 */ /* 0x000fe4000fffe0ff */
[----:B------:R-:W-:Y:S01]  /*5930*/  UISETP.NE.AND UP0, UPT, UR4, 0x4, UPT ;  /* 0x000000040400788c */ /* 0x000fe2000bf05270 */
[----:B-1----:R-:W-:Y:S02]  /*5940*/  SEL R0, RZ, 0x1, P0 ;  /* 0x00000001ff007807 */ /* 0x002fe40000000000 */
[----:B------:R-:W-:Y:S01]  /*5950*/  SEL R10, R10, RZ, P0 ;  /* 0x000000ff0a0a7207 */ /* 0x000fe20000000000 */
[----:B------:R-:W-:Y:S01]  /*5960*/  USEL UR6, URZ, 0x1, UP0 ;  /* 0x00000001ff067887 */ /* 0x000fe20008000000 */
[----:B------:R-:W-:Y:S01]  /*5970*/  LOP3.LUT R9, R9, R0, RZ, 0x3c, !PT ;  /* 0x0000000009097212 */ /* 0x000fe200078e3cff */
[----:B------:R-:W-:Y:S01]  /*5980*/  USEL UR18, UR4, URZ, UP0 ;  /* 0x000000ff04127287 */ /* 0x000fe20008000000 */
[----:B------:R1:W-:Y:S03]  /*5990*/  UTCBAR [UR5], URZ ;  /* 0x000000ff050073e9 */ /* 0x0003e600080000ff */
[----:B------:R-:W-:Y:S01]  /*59a0*/  LOP3.LUT R11, R11, UR6, RZ, 0x3c, !PT ;  /* 0x000000060b0b7c12 */ /* 0x000fe2000f8e3cff */
[----:B------:R-:W-:Y:S07]  /*59b0*/  @P1 BRA `(.L_x_116) ;  /* 0xfffffff800c41947 */ /* 0x000fee000383ffff */
[----:B------:R-:W2:Y:S01]  /*59c0*/  S2UR UR8, SR_CgaCtaId ;  /* 0x00000000000879c3 */ /* 0x000ea20000008800 */
[----:B------:R-:W-:Y:S01]  /*59d0*/  ELECT P0, URZ, PT ;  /* 0x0000000000ff782f */ /* 0x000fe20003800000 */
[----:B------:R-:W-:Y:S01]  /*59e0*/  IMAD.MOV.U32 R0, RZ, RZ, 0x1 ;  /* 0x00000001ff007424 */ /* 0x000fe200078e00ff */
[----:B------:R-:W-:Y:S01]  /*59f0*/  UIADD3 UR13, UPT, UPT, UR13, 0x3d0, URZ ;  /* 0x000003d00d0d7890 */ /* 0x000fe2000fffe0ff */
[----:B------:R-:W-:Y:S01]  /*5a00*/  SHF.L.U32 R2, R11, 0x1f, RZ ;  /* 0x0000001f0b027819 */ /* 0x000fe200000006ff */
[----:B------:R-:W-:-:S03]  /*5a10*/  UMOV UR4, 0x40 ;  /* 0x0000004000047882 */ /* 0x000fc60000000000 */
[----:B------:R-:W-:Y:S01]  /*5a20*/  UVIRTCOUNT.DEALLOC.SMPOOL 0x80 ;  /* 0x000000800000784c */ /* 0x000fe20000000000 */
[----:B--2---:R-:W-:Y:S02]  /*5a30*/  ULEA UR8, UR8, UR4, 0x18 ;  /* 0x0000000408087291 */ /* 0x004fe4000f8ec0ff */
[----:B------:R-:W-:-:S07]  /*5a40*/  ULEA UR4, UR18, UR13, 0x3 ;  /* 0x0000000d12047291 */ /* 0x000fce000f8e18ff */
[----:B------:R2:W-:Y:S02]  /*5a50*/  @P0 STS.U8 [UR8+0x1c], R0 ;  /* 0x00001c00ff000988 */ /* 0x0005e40008000008 */
[----:B------:R-:W4:Y:S02]  /*5a60*/  SYNCS.PHASECHK.TRANS64.TRYWAIT P0, [UR4], R2 ;  /* 0x00000002ff0075a7 */ /* 0x000f240008001104 */
[----:B--2-4-:R-:W-:Y:S05]  /*5a70*/  @!P0 BRA `(.L_x_117) ;  /* 0x0000005000c88947 */ /* 0x014fea0003800000 */
.L_x_290:
[----:B------:R-:W-:-:S04]  /*5a80*/  UIADD3 UR4, UPT, UPT, UR18, 0x1, URZ ;  /* 0x0000000112047890 */ /* 0x000fc8000fffe0ff */
[----:B------:R-:W-:-:S04]  /*5a90*/  UISETP.NE.AND UP0, UPT, UR4, 0x4, UPT ;  /* 0x000000040400788c */ /* 0x000fc8000bf05270 */
[----:B------:R-:W-:Y:S02]  /*5aa0*/  USEL UR6, URZ, 0x1, UP0 ;  /* 0x00000001ff067887 */ /* 0x000fe40008000000 */
[----:B------:R-:W-:-:S04]  /*5ab0*/  USEL UR4, UR4, URZ, UP0 ;  /* 0x000000ff04047287 */ /* 0x000fc80008000000 */
[----:B-1----:R-:W-:Y:S01]  /*5ac0*/  ULEA UR5, UR4, UR13, 0x3 ;  /* 0x0000000d04057291 */ /* 0x002fe2000f8e18ff */
[----:B--2---:R-:W-:-:S04]  /*5ad0*/  LOP3.LUT R2, R11, UR6, RZ, 0x3c, !PT ;  /* 0x000000060b027c12 */ /* 0x004fc8000f8e3cff */
[----:B------:R-:W-:-:S04]  /*5ae0*/  SHF.L.U32 R3, R2, 0x1f, RZ ;  /* 0x0000001f02037819 */ /* 0x000fc800000006ff */
[----:B------:R-:W1:Y:S02]  /*5af0*/  SYNCS.PHASECHK.TRANS64.TRYWAIT P0, [UR5], R3 ;  /* 0x00000003ff0075a7 */ /* 0x000e640008001105 */
[----:B-1----:R-:W-:Y:S05]  /*5b00*/  @!P0 BRA `(.L_x_118) ;  /* 0x0000005000bc8947 */ /* 0x002fea0003800000 */
.L_x_292:
        /* <DEDUP_REMOVED lines=9> */
.L_x_294:
[----:B------:R-:W-:-:S04]  /*5ba0*/  UIADD3 UR4, UPT, UPT, UR4, 0x1, URZ ;  /* 0x0000000104047890 */ /* 0x000fc8000fffe0ff */
[----:B------:R-:W-:-:S04]  /*5bb0*/  UISETP.NE.AND UP0, UPT, UR4, 0x4, UPT ;  /* 0x000000040400788c */ /* 0x000fc8000bf05270 */
[----:B------:R-:W-:Y:S02]  /*5bc0*/  USEL UR5, URZ, 0x1, UP0 ;  /* 0x00000001ff057887 */ /* 0x000fe40008000000 */
[----:B------:R-:W-:-:S04]  /*5bd0*/  USEL UR4, UR4, URZ, UP0 ;  /* 0x000000ff04047287 */ /* 0x000fc80008000000 */
[----:B------:R-:W-:Y:S01]  /*5be0*/  ULEA UR4, UR4, UR13, 0x3 ;  /* 0x0000000d04047291 */ /* 0x000fe2000f8e18ff */
[----:B------:R-:W-:-:S04]  /*5bf0*/  LOP3.LUT R2, R2, UR5, RZ, 0x3c, !PT ;  /* 0x0000000502027c12 */ /* 0x000fc8000f8e3cff */
[----:B------:R-:W-:-:S04]  /*5c00*/  SHF.L.U32 R2, R2, 0x1f, RZ ;  /* 0x0000001f02027819 */ /* 0x000fc800000006ff */
[----:B------:R-:W2:Y:S02]  /*5c10*/  SYNCS.PHASECHK.TRANS64.TRYWAIT P0, [UR4], R2 ;  /* 0x00000002ff0075a7 */ /* 0x000ea40008001104 */
[----:B--2---:R-:W-:Y:S05]  /*5c20*/  @!P0 BRA `(.L_x_120) ;  /* 0x0000005000a48947 */ /* 0x004fea0003800000 */
.L_x_296:
[----:B------:R-:W-:Y:S01]  /*5c30*/  NOP ;  /* 0x0000000000007918 */ /* 0x000fe20000000000 */
[----:B-1----:R-:W1:Y:S01]  /*5c40*/  LDS R0, [UR8+0x14] ;  /* 0x00001408ff007984 */ /* 0x002e620008000800 */
[----:B------:R-:W-:Y:S01]  /*5c50*/  ULOP3.LUT UR4, UR24, 0xffff, URZ, 0xc0, !UPT ;  /* 0x0000ffff18047892 */ /* 0x000fe2000f8ec0ff */
[----:B------:R-:W-:Y:S01]  /*5c60*/  UMOV UR5, 0xffff ;  /* 0x0000ffff00057882 */ /* 0x000fe20000000000 */
[----:B------:R-:W-:Y:S02]  /*5c70*/  UMOV UR6, 0x1 ;  /* 0x0000000100067882 */ /* 0x000fe40000000000 */
[----:B------:R-:W-:-:S04]  /*5c80*/  USHF.R.U32.HI UR4, URZ, 0x5, UR4 ;  /* 0x00000005ff047899 */ /* 0x000fc80008011604 */
[----:B------:R-:W-:Y:S02]  /*5c90*/  USHF.L.U32 UR5, UR5, UR4, URZ ;  /* 0x0000000405057299 */ /* 0x000fe400080006ff */
[----:B------:R-:W-:-:S04]  /*5ca0*/  USHF.L.U32 UR4, UR6, UR4, URZ ;  /* 0x0000000406047299 */ /* 0x000fc800080006ff */
[----:B-1----:R-:W-:-:S04]  /*5cb0*/  LOP3.LUT R0, R0, UR5, RZ, 0xc0, !PT ;  /* 0x0000000500007c12 */ /* 0x002fc8000f8ec0ff */
[----:B------:R-:W-:-:S13]  /*5cc0*/  ISETP.NE.AND P0, PT, R0, UR5, PT ;  /* 0x0000000500007c0c */ /* 0x000fda000bf05270 */
[----:B------:R-:W-:Y:S05]  /*5cd0*/  @P0 BRA `(.L_x_121) ;  /* 0x0000000000580947 */ /* 0x000fea0003800000 */
[----:B------:R-:W1:Y:S02]  /*5ce0*/  LDS R0, [UR8+0x18] ;  /* 0x00001808ff007984 */ /* 0x000e640008000800 */
[----:B-1----:R-:W-:-:S04]  /*5cf0*/  LOP3.LUT R0, R0, UR4, RZ, 0xc0, !PT ;  /* 0x0000000400007c12 */ /* 0x002fc8000f8ec0ff */
[----:B------:R-:W-:-:S13]  /*5d00*/  ISETP.NE.AND P0, PT, R0, UR4, PT ;  /* 0x0000000400007c0c */ /* 0x000fda000bf05270 */
[----:B------:R-:W-:Y:S05]  /*5d10*/  @P0 BRA `(.L_x_122) ;  /* 0x00000000003c0947 */ /* 0x000fea0003800000 */
[----:B------:R-:W1:Y:S01]  /*5d20*/  S2R R2, SR_LANEID ;  /* 0x0000000000027919 */ /* 0x000e620000000000 */
[----:B------:R-:W-:-:S06]  /*5d30*/  ULOP3.LUT UR5, URZ, UR5, URZ, 0x33, !UPT ;  /* 0x00000005ff057292 */ /* 0x000fcc000f8e33ff */
[----:B------:R-:W-:-:S04]  /*5d40*/  IMAD.U32 R0, RZ, RZ, UR5 ;  /* 0x00000005ff007e24 */ /* 0x000fc8000f8e00ff */
[----:B------:R2:W4:Y:S02]  /*5d50*/  REDUX UR7, R0 ;  /* 0x00000000000773c4 */ /* 0x0005240000000000 */
[----:B------:R1:W-:Y:S01]  /*5d60*/  UTCATOMSWS.AND URZ, UR5 ;  /* 0x0000000500ff79e3 */ /* 0x0003e20008000000 */
[----:B--2---:R-:W-:Y:S01]  /*5d70*/  LOP3.LUT R0, RZ, UR4, RZ, 0x33, !PT ;  /* 0x00000004ff007c12 */ /* 0x004fe2000f8e33ff */
[----:B------:R-:W-:Y:S02]  /*5d80*/  VOTEU.ANY UR4, UPT, PT ;  /* 0x0000000000047886 */ /* 0x000fe400038e0100 */
[----:B------:R-:W-:Y:S02]  /*5d90*/  UFLO.U32 UR4, UR4 ;  /* 0x00000004000472bd */ /* 0x000fe400080e0000 */
[----:B------:R-:W2:Y:S04]  /*5da0*/  REDUX UR6, R0 ;  /* 0x00000000000673c4 */ /* 0x000ea80000000000 */
[----:B-1----:R-:W-:-:S02]  /*5db0*/  ISETP.EQ.U32.AND P0, PT, R2, UR4, PT ;  /* 0x0000000402007c0c */ /* 0x002fc4000bf02070 */
[----:B----4-:R-:W-:-:S11]  /*5dc0*/  MOV R2, UR7 ;  /* 0x0000000700027c02 */ /* 0x010fd60008000f00 */
[----:B------:R1:W-:Y:S01]  /*5dd0*/  @P0 ATOMS.AND RZ, [UR8+0x14], R2 ;  /* 0x00001402ffff098c */ /* 0x0003e2000a800008 */
[----:B--2---:R-:W-:-:S05]  /*5de0*/  IMAD.U32 R0, RZ, RZ, UR6 ;  /* 0x00000006ff007e24 */ /* 0x004fca000f8e00ff */
[----:B------:R1:W-:Y:S01]  /*5df0*/  @P0 ATOMS.AND RZ, [UR8+0x18], R0 ;  /* 0x00001800ffff098c */ /* 0x0003e2000a800008 */
[----:B------:R-:W-:Y:S05]  /*5e00*/  BRA `(.L_x_123) ;  /* 0x0000000000147947 */ /* 0x000fea0003800000 */
.L_x_122:
[----:B------:R-:W-:Y:S02]  /*5e10*/  MOV R2, 0x5e30 ;  /* 0x00005e3000027802 */ /* 0x000fe40000000f00 */
[----:B---3-5:R-:W-:Y:S05]  /*5e20*/  CALL.REL.NOINC `($__internal_0_$__cuda_sm10x_tcgen05_guardrail_trap_col_being_dealloced_not_returned_by_alloc) ;  /* 0x0000005400187944 */ /* 0x028fea0003c00000 */
[----:B------:R-:W-:Y:S05]  /*5e30*/  BRA `(.L_x_123) ;  /* 0x0000000000087947 */ /* 0x000fea0003800000 */
.L_x_121:
[----:B------:R-:W-:Y:S02]  /*5e40*/  MOV R2, 0x5e60 ;  /* 0x00005e6000027802 */ /* 0x000fe40000000f00 */
[----:B---3-5:R-:W-:Y:S05]  /*5e50*/  CALL.REL.NOINC `($__internal_2_$__cuda_sm10x_tcgen05_guardrail_trap_unallocated_columns_being_dealloced) ;  /* 0x0000005400247944 */ /* 0x028fea0003c00000 */
.L_x_123:
[----:B------:R-:W-:Y:S01]  /*5e60*/  NOP ;  /* 0x0000000000007918 */ /* 0x000fe20000000000 */
[----:B------:R-:W-:Y:S05]  /*5e70*/  EXIT ;  /* 0x000000000000794d */ /* 0x000fea0003800000 */
.L_x_105:
[----:B------:R-:W-:-:S09]  /*5e80*/  UISETP.NE.OR UP0, UPT, UR18, 0x3, !UP3 ;  /* 0x000000031200788c */ /* 0x000fd2000df05670 */
[----:B------:R-:W-:Y:S05]  /*5e90*/  BRA.U UP0, `(.L_x_124) ;  /* 0x0000001100247547 */ /* 0x000fea000b800000 */
[----:B------:R-:W2:Y:S01]  /*5ea0*/  LDCU.64 UR4, c[0x0][0x888] ;  /* 0x00011100ff0477ac */ /* 0x000ea20008000a00 */
[----:B------:R-:W3:Y:S01]  /*5eb0*/  LDC.64 R12, c[0x0][0x348] ;  /* 0x0000d200ff0c7b82 */ /* 0x000ee20000000a00 */
[----:B------:R-:W-:Y:S02]  /*5ec0*/  HFMA2 R9, -RZ, RZ, 0, 0 ;  /* 0x00000000ff097431 */ /* 0x000fe400000001ff */
[----:B------:R-:W-:Y:S01]  /*5ed0*/  IMAD.MOV.U32 R11, RZ, RZ, 0x1 ;  /* 0x00000001ff0b7424 */ /* 0x000fe200078e00ff */
[----:B------:R-:W4:Y:S01]  /*5ee0*/  LDCU UR37, c[0x0][0x370] ;  /* 0x00006e00ff2577ac */ /* 0x000f220008000800 */
[----:B------:R-:W-:Y:S01]  /*5ef0*/  IMAD.MOV.U32 R10, RZ, RZ, RZ ;  /* 0x000000ffff0a7224 */ /* 0x000fe200078e00ff */
[----:B------:R-:W-:Y:S01]  /*5f00*/  MOV R3, 0x1000 ;  /* 0x0000100000037802 */ /* 0x000fe20000000f00 */
[----:B------:R-:W4:Y:S01]  /*5f10*/  LDCU.128 UR32, c[0x0][0xb10] ;  /* 0x00016200ff2077ac */ /* 0x000f220008000c00 */
[----:B------:R-:W1:Y:S01]  /*5f20*/  LDCU UR31, c[0x0][0x374] ;  /* 0x00006e80ff1f77ac */ /* 0x000e620008000800 */
[----:B------:R-:W1:Y:S01]  /*5f30*/  LDCU.64 UR28, c[0x0][0x890] ;  /* 0x00011200ff1c77ac */ /* 0x000e620008000a00 */
[----:B--2---:R-:W-:Y:S01]  /*5f40*/  UISETP.NE.U32.AND UP0, UPT, UR4, URZ, UPT ;  /* 0x000000ff0400728c */ /* 0x004fe2000bf05070 */
[----:B------:R-:W2:Y:S01]  /*5f50*/  LDCU UR15, c[0x0][0xb0c] ;  /* 0x00016180ff0f77ac */ /* 0x000ea20008000800 */
[----:B------:R-:W3:Y:S01]  /*5f60*/  LDCU UR41, c[0x0][0xb20] ;  /* 0x00016400ff2977ac */ /* 0x000ee20008000800 */
[----:B------:R-:W3:Y:S01]  /*5f70*/  LDCU UR4, c[0x0][0xb30] ;  /* 0x00016600ff0477ac */ /* 0x000ee20008000800 */
[----:B----4-:R-:W-:-:S02]  /*5f80*/  UIMAD.WIDE.U32 UR6, UR37, UR32, URZ ;  /* 0x00000020250672a5 */ /* 0x010fc4000f8e00ff */
[----:B-1----:R-:W-:Y:S02]  /*5f90*/  UIMAD.WIDE.U32 UR8, UR31, UR35, URZ ;  /* 0x000000231f0872a5 */ /* 0x002fe4000f8e00ff */
[----:B------:R-:W-:Y:S02]  /*5fa0*/  UISETP.NE.U32.AND UP6, UPT, UR28, URZ, UPT ;  /* 0x000000ff1c00728c */ /* 0x000fe4000bfc5070 */
[----:B------:R-:W-:Y:S01]  /*5fb0*/  UISETP.NE.AND.EX UP5, UPT, UR5, URZ, UPT, UP0 ;  /* 0x000000ff0500728c */ /* 0x000fe2000bfa5300 */
[----:B------:R-:W-:Y:S01]  /*5fc0*/  UMOV UR24, 0x400 ;  /* 0x0000040000187882 */ /* 0x000fe20000000000 */
[----:B------:R-:W-:Y:S01]  /*5fd0*/  UISETP.NE.AND UP0, UPT, UR42, 0x1, UPT ;  /* 0x000000012a00788c */ /* 0x000fe2000bf05270 */
[----:B------:R-:W-:Y:S01]  /*5fe0*/  UMOV UR6, UR7 ;  /* 0x0000000700067c82 */ /* 0x000fe20008000000 */
[----:B------:R-:W-:Y:S01]  /*5ff0*/  UMOV UR38, UR9 ;  /* 0x0000000900267c82 */ /* 0x000fe20008000000 */
[----:B------:R-:W-:Y:S02]  /*6000*/  USEL UR40, URZ, 0x1, UP4 ;  /* 0x00000001ff287887 */ /* 0x000fe4000a000000 */
[----:B--2---:R-:W-:Y:S01]  /*6010*/  UISETP.NE.AND UP0, UPT, UR15, 0x1, UPT ;  /* 0x000000010f00788c */ /* 0x004fe2000bf05270 */
[----:B------:R-:W-:Y:S01]  /*6020*/  UMOV UR25, URZ ;  /* 0x000000ff00197c82 */ /* 0x000fe20008000000 */
[----:B------:R-:W-:-:S02]  /*6030*/  UPLOP3.LUT UP4, UPT, UPT, UPT, UPT, 0x40, 0x4 ;  /* 0x000000000004789c */ /* 0x000fc40003f8e870 */
[----:B------:R-:W-:Y:S01]  /*6040*/  UISETP.GE.AND UP2, UPT, UR42, 0x1, UPT ;  /* 0x000000012a00788c */ /* 0x000fe2000bf46270 */
[----:B------:R-:W1:Y:S01]  /*6050*/  LDCU.64 UR16, c[0x0][0xb28] ;  /* 0x00016500ff1077ac */ /* 0x000e620008000a00 */
[----:B------:R-:W-:Y:S02]  /*6060*/  ULEA UR24, UR54, UR24, 0x18 ;  /* 0x0000001836187291 */ /* 0x000fe4000f8ec0ff */
[----:B------:R-:W-:Y:S02]  /*6070*/  UISETP.NE.AND.EX UP6, UPT, UR29, URZ, UPT, UP6 ;  /* 0x000000ff1d00728c */ /* 0x000fe4000bfc5360 */
[----:B------:R-:W-:Y:S02]  /*6080*/  USHF.R.U32.HI UR39, URZ, UR33, UR6 ;  /* 0x00000021ff277299 */ /* 0x000fe40008011606 */
[----:B---3--:R-:W-:Y:S02]  /*6090*/  USHF.R.U32.HI UR38, URZ, UR41, UR38 ;  /* 0x00000029ff267299 */ /* 0x008fe40008011626 */
[----:B------:R-:W-:-:S02]  /*60a0*/  UISETP.NE.AND UP0, UPT, UR34, 0x1, UPT ;  /* 0x000000012200788c */ /* 0x000fc4000bf05270 */
[----:B------:R-:W-:-:S11]  /*60b0*/  UISETP.NE.AND UP3, UPT, UR4, 0x1, UPT ;  /* 0x000000010400788c */ /* 0x000fd6000bf65270 */
.L_x_133:
[C---:B------:R-:W-:Y:S02]  /*60c0*/  LEA R8, R10.reuse, UR24, 0x3 ;  /* 0x000000180a087c11 */ /* 0x040fe4000f8e18ff */
[----:B------:R-:W-:Y:S02]  /*60d0*/  SHF.L.U32 R0, R9, 0x1f, RZ ;  /* 0x0000001f09007819 */ /* 0x000fe400000006ff */
[----:B------:R-:W-:Y:S02]  /*60e0*/  LEA R4, R10, UR24, 0x4 ;  /* 0x000000180a047c11 */ /* 0x000fe4000f8e20ff */
[----:B--2---:R-:W2:Y:S02]  /*60f0*/  SYNCS.PHASECHK.TRANS64.TRYWAIT P0, [R8+URZ+0x390], R0 ;  /* 0x00039000080075a7 */ /* 0x004ea400080011ff */
[----:B--2---:R-:W-:Y:S05]  /*6100*/  @!P0 BRA `(.L_x_125) ;  /* 0x0000004c00848947 */ /* 0x004fea0003800000 */
.L_x_297:
[----:B------:R-:W3:Y:S01]  /*6110*/  LDS.128 R4, [R4+0x420] ;  /* 0x0004200004047984 */ /* 0x000ee20000000c00 */
[----:B------:R-:W-:Y:S01]  /*6120*/  UISETP.GE.AND UP0, UPT, UR42, 0x1, UPT ;  /* 0x000000012a00788c */ /* 0x000fe2000bf06270 */
[----:B------:R-:W-:Y:S01]  /*6130*/  @!PT LDS RZ, [RZ] ;  /* 0x00000000fffff984 */ /* 0x000fe20000000800 */
[----:B------:R-:W-:Y:S01]  /*6140*/  @!PT LDS RZ, [RZ] ;  /* 0x00000000fffff984 */ /* 0x000fe20000000800 */
[----:B------:R-:W-:Y:S01]  /*6150*/  @!PT LDS RZ, [RZ] ;  /* 0x00000000fffff984 */ /* 0x000fe20000000800 */
[----:B------:R-:W-:Y:S01]  /*6160*/  @!PT LDS RZ, [RZ] ;  /* 0x00000000fffff984 */ /* 0x000fe20000000800 */
[----:B------:R4:W-:Y:S06]  /*6170*/  MEMBAR.ALL.CTA ;  /* 0x0000000000007992 */ /* 0x0009ec0000008000 */
[----:B----4-:R-:W4:Y:S01]  /*6180*/  FENCE.VIEW.ASYNC.S ;  /* 0x00000000000073c6 */ /* 0x010f220000000000 */
[----:B---3--:R-:W-:Y:S11]  /*6190*/  LOP3.LUT P0, RZ, R6, 0x1, RZ, 0xc0, !PT ;  /* 0x0000000106ff7812 */ /* 0x008ff6000780c0ff */
[----:B------:R-:W-:Y:S02]  /*61a0*/  @!UPT UIADD3 URZ, UPT, UPT, URZ, URZ, URZ ;  /* 0x000000fffffff290 */ /* 0x000fe4000fffe0ff */
[----:B----4-:R-:W-:Y:S01]  /*61b0*/  VOTEU.ANY UP2, P0 ;  /* 0x0000000000ff7886 */ /* 0x010fe20000040100 */
[----:B------:R-:W-:Y:S11]  /*61c0*/  PLOP3.LUT P0, PT, PT, PT, UP2, 0x80, 0x8 ;  /* 0x000000000008781c */ /* 0x000ff60003f0f028 */
[----:B------:R-:W-:Y:S02]  /*61d0*/  @!UPT UIADD3 URZ, UPT, UPT, URZ, URZ, URZ ;  /* 0x000000fffffff290 */ /* 0x000fe4000fffe0ff */
[----:B--2---:R-:W-:Y:S02]  /*61e0*/  @P0 SHF.R.U32.HI R0, RZ, 0x10, R5 ;  /* 0x00000010ff000819 */ /* 0x004fe40000011605 */
[----:B------:R-:W-:Y:S02]  /*61f0*/  @P0 MOV R2, R4 ;  /* 0x0000000400020202 */ /* 0x000fe40000000f00 */
[----:B------:R-:W-:Y:S01]  /*6200*/  @P0 R2UR UR4, R0 ;  /* 0x00000000000402ca */ /* 0x000fe200000e0000 */
[----:B------:R-:W-:Y:S01]  /*6210*/  VIADD R0, R8, 0x3a0 ;  /* 0x000003a008007836 */ /* 0x000fe20000000000 */
[----:B------:R-:W-:Y:S02]  /*6220*/  @P0 LOP3.LUT R4, R5, 0xffff, RZ, 0xc0, !PT ;  /* 0x0000ffff05040812 */ /* 0x000fe400078ec0ff */
[----:B------:R-:W-:Y:S02]  /*6230*/  @P0 R2UR UR6, R2 ;  /* 0x00000000020602ca */ /* 0x000fe400000e0000 */
[----:B------:R-:W-:Y:S02]  /*6240*/  PRMT R0, RZ, 0x654, R0 ;  /* 0x00000654ff007816 */ /* 0x000fe40000000000 */
[----:B------:R-:W-:Y:S02]  /*6250*/  @P0 R2UR UR5, R4 ;  /* 0x00000000040502ca */ /* 0x000fe400000e0000 */
[----:B------:R2:W-:Y:S03]  /*6260*/  SYNCS.ARRIVE.TRANS64.RED.A1T0 RZ, [R0+URZ], RZ ;  /* 0x000000ff00ff79a7 */ /* 0x0005e600081004ff */
[----:B------:R-:W-:Y:S04]  /*6270*/  @UP2 UMOV UR27, UR4 ;  /* 0x00000004001b2c82 */ /* 0x000fe80008000000 */
[----:B------:R-:W-:Y:S04]  /*6280*/  @UP2 UMOV UR14, UR6 ;  /* 0x00000006000e2c82 */ /* 0x000fe80008000000 */
[----:B------:R-:W-:Y:S01]  /*6290*/  @UP2 UMOV UR13, UR5 ;  /* 0x00000005000d2c82 */ /* 0x000fe20008000000 */
[----:B------:R-:W-:Y:S05]  /*62a0*/  BRA.U !UP0, `(.L_x_126) ;  /* 0x0000000108c07547 */ /* 0x000fea000b800000 */
[----:B------:R-:W-:Y:S02]  /*62b0*/  UIMAD.WIDE.U32 UR8, UR13, UR35, URZ ;  /* 0x000000230d0872a5 */ /* 0x000fe4000f8e00ff */
[----:B------:R-:W-:Y:S02]  /*62c0*/  UP2UR UR12, UPR, URZ, 0x4 ;  /* 0x00000004ff0c7883 */ /* 0x000fe40008000000 */
[----:B------:R-:W-:Y:S02]  /*62d0*/  UISETP.NE.AND UP2, UPT, UR34, 0x1, UPT ;  /* 0x000000012200788c */ /* 0x000fe4000bf45270 */
[----:B------:R-:W-:Y:S02]  /*62e0*/  UIMAD.WIDE.U32 UR10, UR14, UR32, URZ ;  /* 0x000000200e0a72a5 */ /* 0x000fe4000f8e00ff */
[----:B------:R-:W-:Y:S02]  /*62f0*/  USEL UR4, UR31, UR38, !UP2 ;  /* 0x000000261f047287 */ /* 0x000fe4000d000000 */
[----:B------:R-:W-:Y:S02]  /*6300*/  UISETP.NE.AND UP0, UPT, UR15, 0x1, UPT ;  /* 0x000000010f00788c */ /* 0x000fe4000bf05270 */
[----:B------:R-:W-:Y:S02]  /*6310*/  UP2UR UR22, UPR, URZ, 0x2 ;  /* 0x00000002ff167883 */ /* 0x000fe40008000000 */
[----:B------:R-:W-:Y:S02]  /*6320*/  UISETP.NE.AND UP1, UPT, UR42, 0x1, UPT ;  /* 0x000000012a00788c */ /* 0x000fe4000bf25270 */
[----:B-1----:R-:W-:Y:S02]  /*6330*/  UIMAD.WIDE.U32 UR18, UR4, UR16, URZ ;  /* 0x00000010041272a5 */ /* 0x002fe4000f8e00ff */
[----:B------:R-:W-:Y:S01]  /*6340*/  USEL UR7, UR37, UR39, !UP0 ;  /* 0x0000002725077287 */ /* 0x000fe2000c000000 */
[----:B------:R-:W-:Y:S02]  /*6350*/  UMOV UR5, UR9 ;  /* 0x0000000900057c82 */ /* 0x000fe40008000000 */
[----:B------:R-:W-:Y:S02]  /*6360*/  USHF.R.U32.HI UR6, URZ, UR41, UR5 ;  /* 0x00000029ff067299 */ /* 0x000fe40008011605 */
[----:B------:R-:W-:Y:S02]  /*6370*/  UIMAD.WIDE.U32 UR20, UR7, UR16, URZ ;  /* 0x00000010071472a5 */ /* 0x000fe4000f8e00ff */
[----:B------:R-:W-:Y:S02]  /*6380*/  USEL UR6, UR13, UR6, !UP2 ;  /* 0x000000060d067287 */ /* 0x000fe4000d000000 */
[----:B------:R-:W-:Y:S01]  /*6390*/  UISETP.NE.AND UP2, UPT, UR12, URZ, UPT ;  /* 0x000000ff0c00728c */ /* 0x000fe2000bf45270 */
[----:B------:R-:W-:Y:S01]  /*63a0*/  UMOV UR5, UR11 ;  /* 0x0000000b00057c82 */ /* 0x000fe20008000000 */
[----:B------:R-:W-:Y:S02]  /*63b0*/  UIMAD.WIDE.U32 UR10, UR6, UR16, URZ ;  /* 0x00000010060a72a5 */ /* 0x000fe4000f8e00ff */
[----:B------:R-:W-:Y:S03]  /*63c0*/  USHF.R.U32.HI UR8, URZ, UR33, UR5 ;  /* 0x00000021ff087299 */ /* 0x000fe60008011605 */
[----:B------:R-:W-:Y:S02]  /*63d0*/  UMOV UR5, UR19 ;  /* 0x0000001300057c82 */ /* 0x000fe40008000000 */
[----:B------:R-:W-:Y:S03]  /*63e0*/  @UP1 USHF.R.U32.HI UR4, URZ, UR17, UR5 ;  /* 0x00000011ff041299 */ /* 0x000fe60008011605 */
[----:B------:R-:W-:Y:S01]  /*63f0*/  UMOV UR5, UR21 ;  /* 0x0000001500057c82 */ /* 0x000fe20008000000 */
[----:B------:R-:W-:Y:S02]  /*6400*/  UIMAD UR4, UR42, UR4, URZ ;  /* 0x000000042a0472a4 */ /* 0x000fe4000f8e02ff */
[----:B------:R-:W-:Y:S02]  /*6410*/  @UP1 USHF.R.U32.HI UR7, URZ, UR17, UR5 ;  /* 0x00000011ff071299 */ /* 0x000fe40008011605 */
[----:B------:R-:W-:Y:S02]  /*6420*/  USEL UR5, UR14, UR8, !UP0 ;  /* 0x000000080e057287 */ /* 0x000fe4000c000000 */
[----:B------:R-:W-:Y:S02]  /*6430*/  UIMAD UR8, UR42, UR7, URZ ;  /* 0x000000072a0872a4 */ /* 0x000fe4000f8e02ff */
[----:B------:R-:W-:Y:S03]  /*6440*/  UISETP.GE.AND UP0, UPT, UR6, UR4, UPT ;  /* 0x000000040600728c */ /* 0x000fe6000bf06270 */
[----:B------:R-:W-:Y:S01]  /*6450*/  UMOV UR4, UR11 ;  /* 0x0000000b00047c82 */ /* 0x000fe20008000000 */
[----:B------:R-:W-:Y:S02]  /*6460*/  UISETP.GE.OR UP0, UPT, UR5, UR8, UP0 ;  /* 0x000000080500728c */ /* 0x000fe40008706670 */
[----:B------:R-:W-:Y:S02]  /*6470*/  USHF.R.U32.HI UR4, URZ, UR17, UR4 ;  /* 0x00000011ff047299 */ /* 0x000fe40008011604 */
[----:B------:R-:W-:Y:S02]  /*6480*/  UIMAD.WIDE.U32 UR8, UR5, UR16, URZ ;  /* 0x00000010050872a5 */ /* 0x000fe4000f8e00ff */
[----:B------:R-:W-:Y:S04]  /*6490*/  USEL UR10, UR6, UR4, !UP1 ;  /* 0x00000004060a7287 */ /* 0x000fe8000c800000 */
[----:B------:R-:W-:Y:S01]  /*64a0*/  UIADD3 UR11, UPT, UPT, -UR10, URZ, URZ ;  /* 0x000000ff0a0b7290 */ /* 0x000fe2000fffe1ff */
[----:B------:R-:W-:Y:S02]  /*64b0*/  @!UP0 UMOV UR4, UR9 ;  /* 0x0000000900048c82 */ /* 0x000fe40008000000 */
[----:B------:R-:W-:Y:S02]  /*64c0*/  @!UP0 USHF.R.U32.HI UR4, URZ, UR17, UR4 ;  /* 0x00000011ff048299 */ /* 0x000fe40008011604 */
[----:B------:R-:W-:Y:S02]  /*64d0*/  UIMAD UR8, UR42, UR11, UR6 ;  /* 0x0000000b2a0872a4 */ /* 0x000fe4000f8e0206 */
[----:B------:R-:W-:Y:S02]  /*64e0*/  @!UP0 USEL UR4, UR5, UR4, !UP1 ;  /* 0x0000000405048287 */ /* 0x000fe4000c800000 */
[----:B------:R-:W-:Y:S02]  /*64f0*/  UISETP.NE.AND UP1, UPT, UR22, URZ, UPT ;  /* 0x000000ff1600728c */ /* 0x000fe4000bf25270 */
[----:B------:R-:W-:Y:S02]  /*6500*/  @!UP0 UIMAD UR8, UR7, UR8, UR4 ;  /* 0x00000008070882a4 */ /* 0x000fe4000f8e0204 */
[----:B------:R-:W-:Y:S02]  /*6510*/  @!UP0 UIADD3 UR9, UPT, UPT, UR10, -UR4, URZ ;  /* 0x800000040a098290 */ /* 0x000fe4000fffe0ff */
[----:B------:R-:W-:Y:S02]  /*6520*/  UIADD3 UR4, UPT, UPT, -UR5, URZ, URZ ;  /* 0x000000ff05047290 */ /* 0x000fe4000fffe1ff */
[----:B------:R-:W-:Y:S02]  /*6530*/  UIADD3 UR7, UPT, UPT, -UR6, URZ, URZ ;  /* 0x000000ff06077290 */ /* 0x000fe4000fffe1ff */
[----:B------:R-:W-:Y:S02]  /*6540*/  @!UP0 UIMAD UR6, UR9, UR42, UR5 ;  /* 0x0000002a090682a4 */ /* 0x000fe4000f8e0205 */
[----:B------:R-:W-:Y:S02]  /*6550*/  UIMAD UR14, UR15, UR4, UR14 ;  /* 0x000000040f0e72a4 */ /* 0x000fe4000f8e020e */
[----:B------:R-:W-:Y:S01]  /*6560*/  UIMAD UR13, UR34, UR7, UR13 ;  /* 0x00000007220d72a4 */ /* 0x000fe2000f8e020d */
[----:B------:R-:W-:Y:S02]  /*6570*/  @!UP0 UMOV UR5, UR8 ;  /* 0x0000000800058c82 */ /* 0x000fe40008000000 */
[----:B------:R-:W-:Y:S02]  /*6580*/  UIMAD UR14, UR5, UR15, UR14 ;  /* 0x0000000f050e72a4 */ /* 0x000fe4000f8e020e */
[----:B------:R-:W-:Y:S11]  /*6590*/  UIMAD UR13, UR6, UR34, UR13 ;  /* 0x00000022060d72a4 */ /* 0x000ff6000f8e020d */
[----:B------:R-:W-:Y:S01]  /*65a0*/  @!UPT UIADD3 URZ, UPT, UPT, URZ, URZ, URZ ;  /* 0x000000fffffff290 */ /* 0x000fe2000fffe0ff */
.L_x_126:
[----:B------:R-:W3:Y:S01]  /*65b0*/  @!UP3 LDCU.128 UR20, c[0x0][0xb10] ;  /* 0x00016200ff14b7ac */ /* 0x000ee20008000c00 */
[----:B------:R-:W-:Y:S04]  /*65c0*/  ISETP.NE.U32.AND P0, PT, RZ, UR28, PT ;  /* 0x0000001cff007c0c */ /* 0x000fe8000bf05070 */
[----:B------:R-:W-:Y:S01]  /*65d0*/  ISETP.NE.AND.EX P0, PT, RZ, UR29, PT, P0 ;  /* 0x0000001dff007c0c */ /* 0x000fe2000bf05300 */
[----:B------:R-:W4:Y:S01]  /*65e0*/  @!UP3 LDCU UR5, c[0x0][0xb0c] ;  /* 0x00016180ff05b7ac */ /* 0x000f220008000800 */
[----:B------:R-:W-:Y:S02]  /*65f0*/  USHF.L.U32 UR11, UR26, 0x6, URZ ;  /* 0x000000061a0b7899 */ /* 0x000fe400080006ff */
[----:B------:R-:W-:Y:S02]  /*6600*/  USHF.L.U32 UR10, UR30, 0x6, URZ ;  /* 0x000000061e0a7899 */ /* 0x000fe400080006ff */
[----:B---3--:R-:W-:Y:S07]  /*6610*/  UIMAD.WIDE.U32 UR6, UR14, UR20, URZ ;  /* 0x000000140e0672a5 */ /* 0x008fee000f8e00ff */
[----:B------:R-:W-:Y:S01]  /*6620*/  @!UP3 UMOV UR4, UR7 ;  /* 0x000000070004bc82 */ /* 0x000fe20008000000 */
[----:B----4-:R-:W-:Y:S02]  /*6630*/  @!UP3 UISETP.NE.AND UP0, UPT, UR5, 0x1, UPT ;  /* 0x000000010500b88c */ /* 0x010fe4000bf05270 */
[----:B------:R-:W-:Y:S02]  /*6640*/  @!UP3 USHF.R.U32.HI UR4, URZ, UR21, UR4 ;  /* 0x00000015ff04b299 */ /* 0x000fe40008011604 */
[----:B------:R-:W-:Y:S02]  /*6650*/  UIMAD.WIDE.U32 UR6, UR13, UR23, URZ ;  /* 0x000000170d0672a5 */ /* 0x000fe4000f8e00ff */
[----:B------:R-:W-:Y:S02]  /*6660*/  @!UP3 USEL UR8, UR14, UR4, !UP0 ;  /* 0x000000040e08b287 */ /* 0x000fe4000c000000 */
[----:B------:R-:W-:Y:S03]  /*6670*/  @!UP3 UISETP.NE.AND UP0, UPT, UR22, 0x1, UPT ;  /* 0x000000011600b88c */ /* 0x000fe6000bf05270 */
[----:B------:R-:W-:Y:S02]  /*6680*/  @!UP3 UMOV UR6, UR7 ;  /* 0x000000070006bc82 */ /* 0x000fe40008000000 */
[----:B------:R-:W3:Y:S02]  /*6690*/  @!UP3 LDCU UR4, c[0x0][0xb20] ;  /* 0x00016400ff04b7ac */ /* 0x000ee40008000800 */
[----:B---3--:R-:W-:Y:S04]  /*66a0*/  @!UP3 USHF.R.U32.HI UR6, URZ, UR4, UR6 ;  /* 0x00000004ff06b299 */ /* 0x008fe80008011606 */
[----:B------:R-:W-:Y:S04]  /*66b0*/  @!UP3 USEL UR6, UR13, UR6, !UP0 ;  /* 0x000000060d06b287 */ /* 0x000fe8000c000000 */
[----:B------:R-:W-:Y:S02]  /*66c0*/  @!UP3 UIADD3 UR4, UPT, UPT, -UR8, UR6, URZ ;  /* 0x000000060804b290 */ /* 0x000fe4000fffe1ff */
[----:B------:R-:W-:Y:S02]  /*66d0*/  @!UP3 UIADD3 UR6, UPT, UPT, UR8, -UR6, URZ ;  /* 0x800000060806b290 */ /* 0x000fe4000fffe0ff */
[----:B------:R-:W-:Y:S02]  /*66e0*/  @!UP3 UIMAD UR14, UR4, UR5, UR14 ;  /* 0x00000005040eb2a4 */ /* 0x000fe4000f8e020e */
[----:B------:R-:W-:Y:S01]  /*66f0*/  @!UP3 UIMAD UR13, UR6, UR22, UR13 ;  /* 0x00000016060db2a4 */ /* 0x000fe2000f8e020d */
[----:B------:R-:W-:Y:S11]  /*6700*/  BRA.U UP4, `(.L_x_127) ;  /* 0x0000000104107547 */ /* 0x000ff6000b800000 */
[----:B------:R-:W-:Y:S04]  /*6710*/  MOV R2, UR40 ;  /* 0x0000002800027c02 */ /* 0x000fe80008000f00 */
[----:B------:R-:W-:Y:S04]  /*6720*/  SHF.L.U32 R2, R2, 0x1f, RZ ;  /* 0x0000001f02027819 */ /* 0x000fe800000006ff */
[----:B------:R-:W3:Y:S02]  /*6730*/  SYNCS.PHASECHK.TRANS64.TRYWAIT P1, [UR24+0x388], R2 ;  /* 0x00038802ff0075a7 */ /* 0x000ee40008021118 */
[----:B---3--:R-:W-:Y:S05]  /*6740*/  @!P1 BRA `(.L_x_128) ;  /* 0x0000004800089947 */ /* 0x008fea0003800000 */
.L_x_127:
[----:B------:R-:W-:Y:S05]  /*6750*/  BRA.U !UP6, `(.L_x_129) ;  /* 0x000000010e387547 */ /* 0x000fea000b800000 */
[----:B------:R-:W-:Y:S01]  /*6760*/  UPLOP3.LUT UP1, UPT, UPT, UPT, UP5, 0x80, 0x8 ;  /* 0x000000000008789c */ /* 0x000fe20003f2f050 */
[----:B--2---:R-:W-:Y:S01]  /*6770*/  HFMA2 R0, -RZ, RZ, 0, 5.9604644775390625e-08 ;  /* 0x00000001ff007431 */ /* 0x004fe200000001ff */
[----:B------:R-:W2:Y:S01]  /*6780*/  LDCU.64 UR8, c[0x0][0x358] ;  /* 0x00006b00ff0877ac */ /* 0x000ea20008000a00 */
[----:B------:R-:W-:Y:S03]  /*6790*/  IMAD.MOV.U32 R45, RZ, RZ, 0x1 ;  /* 0x00000001ff2d7424 */ /* 0x000fe600078e00ff */
[----:B------:R-:W-:Y:S05]  /*67a0*/  PLOP3.LUT P1, PT, PT, PT, UP1, 0x80, 0x8 ;  /* 0x000000000008781c */ /* 0x000fea0003f2f018 */
[----:B------:R-:W3:Y:S01]  /*67b0*/  @UP1 LDCU.64 UR4, c[0x0][0x888] ;  /* 0x00011100ff0417ac */ /* 0x000ee20008000a00 */
[----:B------:R-:W-:Y:S07]  /*67c0*/  @UP1 UIMAD UR6, UR36, UR28, URZ ;  /* 0x0000001c240612a4 */ /* 0x000fee000f8e02ff */
[----:B------:R-:W-:Y:S01]  /*67d0*/  @!P1 PRMT R45, R0, 0x7610, R45 ;  /* 0x00007610002d9816 */ /* 0x000fe2000000002d */
[----:B---3--:R-:W-:Y:S06]  /*67e0*/  @UP1 UIMAD.WIDE UR4, UR6, 0x4, UR4 ;  /* 0x00000004060418a5 */ /* 0x008fec000f8e0204 */
[----:B-----5:R-:W-:Y:S01]  /*67f0*/  IMAD.U32 R26, RZ, RZ, UR4 ;  /* 0x00000004ff1a7e24 */ /* 0x020fe2000f8e00ff */
[----:B------:R-:W-:Y:S04]  /*6800*/  MOV R27, UR5 ;  /* 0x00000005001b7c02 */ /* 0x000fe80008000f00 */
[----:B------:R-:W3:Y:S01]  /*6810*/  @!UP1 LDCU UR4, c[0x0][0x880] ;  /* 0x00011000ff0497ac */ /* 0x000ee20008000800 */
[----:B--2---:R4:W5:Y:S02]  /*6820*/  @P1 LDG.E R26, desc[UR8][R26.64] ;  /* 0x000000081a1a1981 */ /* 0x004964000c1e1900 */
[----:B---34-:R-:W-:Y:S07]  /*6830*/  @!P1 IMAD.U32 R26, RZ, RZ, UR4 ;  /* 0x00000004ff1a9e24 */ /* 0x018fee000f8e00ff */
.L_x_129:
[----:B-----5:R-:W-:Y:S01]  /*6840*/  @!P0 FSETP.EQ.AND P2, PT, R26, RZ, PT ;  /* 0x000000ff1a00820b */ /* 0x020fe20003f42000 */
[----:B------:R-:W-:Y:S01]  /*6850*/  @!UPT UIADD3 URZ, UPT, UPT, URZ, URZ, URZ ;  /* 0x000000fffffff290 */ /* 0x000fe2000fffe0ff */
[----:B------:R-:W-:Y:S11]  /*6860*/  @!P0 BRA `(.L_x_130) ;  /* 0x0000000000148947 */ /* 0x000ff60003800000 */
[----:B------:R-:W-:Y:S02]  /*6870*/  LOP3.LUT P0, RZ, R45, 0xff, RZ, 0xc0, !PT ;  /* 0x000000ff2dff7812 */ /* 0x000fe4000780c0ff */
[----:B------:R-:W-:Y:S04]  /*6880*/  PLOP3.LUT P2, PT, PT, PT, UP1, 0x80, 0x8 ;  /* 0x000000000008781c */ /* 0x000fe80003f4f018 */
[----:B------:R-:W-:Y:S07]  /*6890*/  PLOP3.LUT P2, PT, P2, PT, PT, 0x8, 0x80 ;  /* 0x000000000080781c */ /* 0x000fee000174e170 */
[----:B------:R-:W-:Y:S11]  /*68a0*/  @P0 FSETP.EQ.AND P2, PT, R26, RZ, PT ;  /* 0x000000ff1a00020b */ /* 0x000ff60003f42000 */
[----:B------:R-:W-:Y:S02]  /*68b0*/  @!UPT UIADD3 URZ, UPT, UPT, URZ, URZ, URZ ;  /* 0x000000fffffff290 */ /* 0x000fe4000fffe0ff */
.L_x_130:
[----:B------:R-:W-:Y:S01]  /*68c0*/  ULEA UR4, UR25, UR24, 0x3 ;  /* 0x0000001819047291 */ /* 0x000fe2000f8e18ff */
[----:B--2---:R-:W-:Y:S02]  /*68d0*/  SHF.L.U32 R2, R11, 0x1f, RZ ;  /* 0x0000001f0b027819 */ /* 0x004fe400000006ff */
[----:B------:R-:W-:Y:S04]  /*68e0*/  ELECT P1, URZ, PT ;  /* 0x0000000000ff782f */ /* 0x000fe80003820000 */
[----:B------:R-:W-:Y:S02]  /*68f0*/  PLOP3.LUT P1, PT, P2, P1, PT, 0xf2, 0x2f ;  /* 0x00000000002f781c */ /* 0x000fe40001723e72 */
[----:B------:R-:W2:Y:S02]  /*6900*/  SYNCS.PHASECHK.TRANS64.TRYWAIT P0, [UR4+0x368], R2 ;  /* 0x00036802ff0075a7 */ /* 0x000ea40008001104 */
[----:B--2---:R-:W-:Y:S09]  /*6910*/  @!P0 BRA `(.L_x_131) ;  /* 0x0000004400ac8947 */ /* 0x004ff20003800000 */
.L_x_300:
[----:B------:R-:W-:Y:S01]  /*6920*/  VOTEU.ALL UP0, P1 ;  /* 0x0000000000ff7886 */ /* 0x000fe20000800000 */
[----:B--2---:R-:W-:Y:S01]  /*6930*/  @!P1 IADD3 R2, P0, PT, R12, 0x580, RZ ;  /* 0x000005800c029810 */ /* 0x004fe20007f1e0ff */
[----:B------:R-:W-:Y:S01]  /*6940*/  UIADD3 UR9, UPT, UPT, UR4, 0x350, URZ ;  /* 0x0000035004097890 */ /* 0x000fe2000fffe0ff */
[----:B------:R-:W-:Y:S01]  /*6950*/  VIADD R10, R10, 0x1 ;  /* 0x000000010a0a7836 */ /* 0x000fe20000000000 */
[----:B------:R-:W-:Y:S01]  /*6960*/  UMOV UR22, 0x0 ;  /* 0x0000000000167882 */ /* 0x000fe20000000000 */
[----:B------:R-:W-:Y:S01]  /*6970*/  @!UP0 ULEA UR5, UR25, UR24, 0xc ;  /* 0x0000001819058291 */ /* 0x000fe2000f8e60ff */
[----:B------:R-:W-:Y:S01]  /*6980*/  @!P1 IMAD.X R0, RZ, RZ, R13, P0 ;  /* 0x000000ffff009224 */ /* 0x000fe200000e060d */
[----:B------:R-:W-:Y:S01]  /*6990*/  @!P1 R2UR UR7, R2 ;  /* 0x00000000020792ca */ /* 0x000fe200000e0000 */
[----:B------:R-:W-:Y:S01]  /*69a0*/  @!P1 IMAD.MOV.U32 R2, RZ, RZ, 0x1000 ;  /* 0x00001000ff029424 */ /* 0x000fe200078e00ff */
[----:B------:R-:W-:Y:S02]  /*69b0*/  @!UP0 UIADD3 UR8, UPT, UPT, UR5, 0x600, URZ ;  /* 0x0000060005088890 */ /* 0x000fe4000fffe0ff */
[----:B------:R-:W-:Y:S01]  /*69c0*/  UIADD3 UR5, UPT, UPT, UR25, 0x1, URZ ;  /* 0x0000000119057890 */ /* 0x000fe2000fffe0ff */
[----:B------:R-:W-:Y:S01]  /*69d0*/  UMOV UR23, 0x10000000 ;  /* 0x1000000000177882 */ /* 0x000fe20000000000 */
[----:B------:R-:W-:Y:S02]  /*69e0*/  UMOV UR12, UR36 ;  /* 0x00000024000c7c82 */ /* 0x000fe40008000000 */
[----:B------:R-:W-:Y:S04]  /*69f0*/  UISETP.NE.AND UP0, UPT, UR5, 0x3, UPT ;  /* 0x000000030500788c */ /* 0x000fe8000bf05270 */
[----:B------:R-:W-:Y:S01]  /*6a00*/  USEL UR6, UR5, URZ, UP0 ;  /* 0x000000ff05067287 */ /* 0x000fe20008000000 */
[----:B------:R-:W-:Y:S01]  /*6a10*/  @!P1 R2UR UR5, R0 ;  /* 0x00000000000592ca */ /* 0x000fe200000e0000 */
[----:B------:R-:W-:Y:S01]  /*6a20*/  IMAD.U32 R4, RZ, RZ, UR7 ;  /* 0x00000007ff047e24 */ /* 0x000fe2000f8e00ff */
[----:B------:R-:W-:Y:S02]  /*6a30*/  USEL UR20, URZ, 0x1, UP0 ;  /* 0x00000001ff147887 */ /* 0x000fe40008000000 */
[----:B------:R-:W-:Y:S01]  /*6a40*/  VOTEU.ALL UP0, P1 ;  /* 0x0000000000ff7886 */ /* 0x000fe20000800000 */
[----:B------:R-:W-:Y:S01]  /*6a50*/  UPRMT UR7, UR54, 0x654, UR9 ;  /* 0x0000065436077896 */ /* 0x000fe20008000009 */
[----:B------:R-:W-:Y:S02]  /*6a60*/  @!P1 R2UR UR18, R4 ;  /* 0x00000000041292ca */ /* 0x000fe400000e0000 */
[----:B------:R-:W-:Y:S04]  /*6a70*/  LOP3.LUT R11, R11, UR20, RZ, 0x3c, !PT ;  /* 0x000000140b0b7c12 */ /* 0x000fe8000f8e3cff */
[----:B------:R-:W-:Y:S01]  /*6a80*/  SHF.L.U32 R0, R11, 0x1f, RZ ;  /* 0x0000001f0b007819 */ /* 0x000fe200000006ff */
[----:B------:R-:W-:Y:S01]  /*6a90*/  IMAD.U32 R5, RZ, RZ, UR5 ;  /* 0x00000005ff057e24 */ /* 0x000fe2000f8e00ff */
[----:B------:R-:W-:Y:S04]  /*6aa0*/  ULEA UR5, UR6, UR24, 0x3 ;  /* 0x0000001806057291 */ /* 0x000fe8000f8e18ff */
[----:B------:R-:W-:Y:S11]  /*6ab0*/  @!P1 R2UR UR19, R5 ;  /* 0x00000000051392ca */ /* 0x000ff600000e0000 */
[----:B------:R-:W-:Y:S02]  /*6ac0*/  @!UPT UIADD3 URZ, UPT, UPT, URZ, URZ, URZ ;  /* 0x000000fffffff290 */ /* 0x000fe4000fffe0ff */
[----:B------:R2:W-:Y:S01]  /*6ad0*/  @!UP0 UTMALDG.3D [UR8], [UR18], desc[UR22] ;  /* 0x00001608120085b4 */ /* 0x0005e20008011000 */
[----:B------:R2:W-:Y:S01]  /*6ae0*/  @!P1 SYNCS.ARRIVE.TRANS64.RED.A0TR RZ, [UR4+0x350], R2 ;  /* 0x00035002ffff99a7 */ /* 0x0005e20008300404 */
[----:B------:R-:W-:Y:S01]  /*6af0*/  SYNCS.ARRIVE.TRANS64.RED.A1T0 RZ, [UR7], RZ ;  /* 0x000000ffffff79a7 */ /* 0x000fe20008100407 */
[----:B------:R-:W3:Y:S02]  /*6b00*/  SYNCS.PHASECHK.TRANS64.TRYWAIT P0, [UR5+0x368], R0 ;  /* 0x00036800ff0075a7 */ /* 0x000ee40008001105 */
[----:B--23--:R-:W-:Y:S05]  /*6b10*/  @!P0 BRA `(.L_x_132) ;  /* 0x0000004400448947 */ /* 0x00cfea0003800000 */
.L_x_302:
[----:B------:R-:W-:Y:S01]  /*6b20*/  UIADD3 UR9, UPT, UPT, UR5, 0x350, URZ ;  /* 0x0000035005097890 */ /* 0x000fe2000fffe0ff */
[----:B--2---:R-:W-:Y:S01]  /*6b30*/  @!P1 IADD3 R2, P0, PT, R12, 0x580, RZ ;  /* 0x000005800c029810 */ /* 0x004fe20007f1e0ff */
[----:B------:R-:W-:Y:S01]  /*6b40*/  UPLOP3.LUT UP4, UPT, UPT, UPT, UPT, 0x80, 0x8 ;  /* 0x000000000008789c */ /* 0x000fe20003f8f070 */
[----:B------:R-:W-:Y:S01]  /*6b50*/  R2UR UR22, R47 ;  /* 0x000000002f1672ca */ /* 0x000fe200000e0000 */
[----:B------:R-:W-:Y:S01]  /*6b60*/  UMOV UR20, 0x0 ;  /* 0x0000000000147882 */ /* 0x000fe20000000000 */
[----:B------:R-:W-:Y:S01]  /*6b70*/  UMOV UR21, 0x10000000 ;  /* 0x1000000000157882 */ /* 0x000fe20000000000 */
[----:B------:R-:W-:Y:S01]  /*6b80*/  UMOV UR12, UR36 ;  /* 0x00000024000c7c82 */ /* 0x000fe20008000000 */
[----:B------:R-:W-:Y:S01]  /*6b90*/  VOTEU.ALL UP0, P1 ;  /* 0x0000000000ff7886 */ /* 0x000fe20000800000 */
[----:B------:R-:W-:Y:S01]  /*6ba0*/  @!P1 IMAD.X R0, RZ, RZ, R13, P0 ;  /* 0x000000ffff009224 */ /* 0x000fe200000e060d */
[----:B------:R-:W-:Y:S01]  /*6bb0*/  R2UR UR19, R48 ;  /* 0x00000000301372ca */ /* 0x000fe200000e0000 */
[----:B------:R-:W-:Y:S01]  /*6bc0*/  UMOV UR36, UR27 ;  /* 0x0000001b00247c82 */ /* 0x000fe20008000000 */
[C---:B------:R-:W-:Y:S01]  /*6bd0*/  ISETP.NE.AND P0, PT, R10.reuse, 0x2, PT ;  /* 0x000000020a00780c */ /* 0x040fe20003f05270 */
[----:B------:R-:W-:Y:S02]  /*6be0*/  @!UP0 ULEA UR4, UR6, UR24, 0xc ;  /* 0x0000001806048291 */ /* 0x000fe4000f8e60ff */
[----:B------:R-:W-:Y:S01]  /*6bf0*/  @!UP0 UIADD3 UR10, UPT, UPT, UR10, 0x20, URZ ;  /* 0x000000200a0a8890 */ /* 0x000fe2000fffe0ff */
[----:B------:R-:W-:Y:S01]  /*6c00*/  SEL R10, R10, RZ, P0 ;  /* 0x000000ff0a0a7207 */ /* 0x000fe20000000000 */
[----:B------:R-:W-:Y:S02]  /*6c10*/  @!UP0 UIADD3 UR8, UPT, UPT, UR4, 0x600, URZ ;  /* 0x0000060004088890 */ /* 0x000fe4000fffe0ff */
[----:B------:R-:W-:Y:S01]  /*6c20*/  UIADD3 UR4, UPT, UPT, UR6, 0x1, URZ ;  /* 0x0000000106047890 */ /* 0x000fe2000fffe0ff */
[----:B------:R-:W-:Y:S01]  /*6c30*/  @!P1 R2UR UR6, R2 ;  /* 0x00000000020692ca */ /* 0x000fe200000e0000 */
[----:B------:R-:W-:Y:S02]  /*6c40*/  UIADD3 UR30, UPT, UPT, UR13, UR22, URZ ;  /* 0x000000160d1e7290 */ /* 0x000fe4000fffe0ff */
[----:B------:R-:W-:Y:S02]  /*6c50*/  UISETP.NE.AND UP0, UPT, UR4, 0x3, UPT ;  /* 0x000000030400788c */ /* 0x000fe4000bf05270 */
[----:B------:R-:W-:Y:S02]  /*6c60*/  UIADD3 UR26, UPT, UPT, UR14, UR19, URZ ;  /* 0x000000130e1a7290 */ /* 0x000fe4000fffe0ff */
[----:B------:R-:W-:Y:S01]  /*6c70*/  USEL UR25, UR4, URZ, UP0 ;  /* 0x000000ff04197287 */ /* 0x000fe20008000000 */
[----:B------:R-:W-:Y:S01]  /*6c80*/  @!P1 R2UR UR4, R0 ;  /* 0x00000000000492ca */ /* 0x000fe200000e0000 */
[----:B------:R-:W-:Y:S01]  /*6c90*/  USEL UR18, URZ, 0x1, UP0 ;  /* 0x00000001ff127887 */ /* 0x000fe20008000000 */
[----:B------:R-:W-:Y:S01]  /*6ca0*/  SEL R0, RZ, 0x1, P0 ;  /* 0x00000001ff007807 */ /* 0x000fe20000000000 */
[----:B------:R-:W-:Y:S02]  /*6cb0*/  VOTEU.ALL UP0, P1 ;  /* 0x0000000000ff7886 */ /* 0x000fe40000800000 */
[----:B------:R-:W-:Y:S01]  /*6cc0*/  IMAD.U32 R4, RZ, RZ, UR6 ;  /* 0x00000006ff047e24 */ /* 0x000fe2000f8e00ff */
[----:B------:R-:W-:Y:S02]  /*6cd0*/  LOP3.LUT R9, R9, R0, RZ, 0x3c, !PT ;  /* 0x0000000009097212 */ /* 0x000fe400078e3cff */
[----:B------:R-:W-:Y:S02]  /*6ce0*/  LOP3.LUT R11, R11, UR18, RZ, 0x3c, !PT ;  /* 0x000000120b0b7c12 */ /* 0x000fe4000f8e3cff */
[----:B------:R-:W-:Y:S03]  /*6cf0*/  @!P1 R2UR UR6, R4 ;  /* 0x00000000040692ca */ /* 0x000fe600000e0000 */
[----:B------:R-:W-:Y:S01]  /*6d00*/  IMAD.U32 R5, RZ, RZ, UR4 ;  /* 0x00000004ff057e24 */ /* 0x000fe2000f8e00ff */
[----:B------:R-:W-:Y:S04]  /*6d10*/  UPRMT UR4, UR54, 0x654, UR9 ;  /* 0x0000065436047896 */ /* 0x000fe80008000009 */
[----:B------:R-:W-:Y:S11]  /*6d20*/  @!P1 R2UR UR7, R5 ;  /* 0x00000000050792ca */ /* 0x000ff600000e0000 */
[----:B------:R-:W-:Y:S02]  /*6d30*/  @!UPT UIADD3 URZ, UPT, UPT, URZ, URZ, URZ ;  /* 0x000000fffffff290 */ /* 0x000fe4000fffe0ff */
[----:B------:R2:W-:Y:S01]  /*6d40*/  @!UP0 UTMALDG.3D [UR8], [UR6], desc[UR20] ;  /* 0x00001408060085b4 */ /* 0x0005e20008011000 */
[----:B------:R2:W-:Y:S01]  /*6d50*/  @!P1 SYNCS.ARRIVE.TRANS64.RED.A0TR RZ, [UR5+0x350], R3 ;  /* 0x00035003ffff99a7 */ /* 0x0005e20008300405 */
[----:B------:R-:W-:Y:S01]  /*6d60*/  SYNCS.ARRIVE.TRANS64.RED.A1T0 RZ, [UR4], RZ ;  /* 0x000000ffffff79a7 */ /* 0x000fe20008100404 */
[----:B------:R-:W-:Y:S05]  /*6d70*/  BRA.U UP2, `(.L_x_133) ;  /* 0xfffffff102d07547 */ /* 0x000fea000b83ffff */
[----:B------:R-:W-:Y:S01]  /*6d80*/  UIADD3 UR24, UPT, UPT, UR24, 0x368, URZ ;  /* 0x0000036818187890 */ /* 0x000fe2000fffe0ff */
[----:B------:R-:W-:-:S03]  /*6d90*/  SHF.L.U32 R2, R11, 0x1f, RZ ;  /* 0x0000001f0b027819 */ /* 0x000fc600000006ff */
[----:B------:R-:W-:-:S09]  /*6da0*/  ULEA UR4, UR25, UR24, 0x3 ;  /* 0x0000001819047291 */ /* 0x000fd2000f8e18ff */
[----:B------:R-:W3:Y:S02]  /*6db0*/  SYNCS.PHASECHK.TRANS64.TRYWAIT P0, [UR4], R2 ;  /* 0x00000002ff0075a7 */ /* 0x000ee40008001104 */
[----:B---3--:R-:W-:Y:S05]  /*6dc0*/  @!P0 BRA `(.L_x_134) ;  /* 0x0000004000b08947 */ /* 0x008fea0003800000 */
.L_x_304:
[----:B------:R-:W-:-:S04]  /*6dd0*/  UIADD3 UR4, UPT, UPT, UR25, 0x1, URZ ;  /* 0x0000000119047890 */ /* 0x000fc8000fffe0ff */
[----:B------:R-:W-:-:S04]  /*6de0*/  UISETP.NE.AND UP0, UPT, UR4, 0x3, UPT ;  /* 0x000000030400788c */ /* 0x000fc8000bf05270 */
[----:B--2---:R-:W-:Y:S02]  /*6df0*/  USEL UR6, URZ, 0x1, UP0 ;  /* 0x00000001ff067887 */ /* 0x004fe40008000000 */
[----:B------:R-:W-:-:S04]  /*6e00*/  USEL UR4, UR4, URZ, UP0 ;  /* 0x000000ff04047287 */ /* 0x000fc80008000000 */
[----:B------:R-:W-:Y:S01]  /*6e10*/  ULEA UR5, UR4, UR24, 0x3 ;  /* 0x0000001804057291 */ /* 0x000fe2000f8e18ff */
[----:B------:R-:W-:-:S04]  /*6e20*/  LOP3.LUT R11, R11, UR6, RZ, 0x3c, !PT ;  /* 0x000000060b0b7c12 */ /* 0x000fc8000f8e3cff */
[----:B---3--:R-:W-:-:S04]  /*6e30*/  SHF.L.U32 R2, R11, 0x1f, RZ ;  /* 0x0000001f0b027819 */ /* 0x008fc800000006ff */
[----:B------:R-:W2:Y:S02]  /*6e40*/  SYNCS.PHASECHK.TRANS64.TRYWAIT P0, [UR5], R2 ;  /* 0x00000002ff0075a7 */ /* 0x000ea40008001105 */
[----:B--2---:R-:W-:Y:S05]  /*6e50*/  @!P0 BRA `(.L_x_135) ;  /* 0x0000004000a48947 */ /* 0x004fea0003800000 */
.L_x_306:
[----:B------:R-:W-:-:S04]  /*6e60*/  UIADD3 UR4, UPT, UPT, UR4, 0x1, URZ ;  /* 0x0000000104047890 */ /* 0x000fc8000fffe0ff */
[----:B------:R-:W-:-:S04]  /*6e70*/  UISETP.NE.AND UP0, UPT, UR4, 0x3, UPT ;  /* 0x000000030400788c */ /* 0x000fc8000bf05270 */
[----:B------:R-:W-:Y:S02]  /*6e80*/  USEL UR5, URZ, 0x1, UP0 ;  /* 0x00000001ff057887 */ /* 0x000fe40008000000 */
[----:B------:R-:W-:-:S04]  /*6e90*/  USEL UR4, UR4, URZ, UP0 ;  /* 0x000000ff04047287 */ /* 0x000fc80008000000 */
[----:B------:R-:W-:Y:S01]  /*6ea0*/  ULEA UR4, UR4, UR24, 0x3 ;  /* 0x0000001804047291 */ /* 0x000fe2000f8e18ff */
[----:B--2---:R-:W-:-:S04]  /*6eb0*/  LOP3.LUT R2, R11, UR5, RZ, 0x3c, !PT ;  /* 0x000000050b027c12 */ /* 0x004fc8000f8e3cff */
[----:B------:R-:W-:Y:S01]  /*6ec0*/  SHF.L.U32 R2, R2, 0x1f, RZ ;  /* 0x0000001f02027819 */ /* 0x000fe200000006ff */
[----:B------:R-:W-:-:S07]  /*6ed0*/  IMAD.U32 R0, RZ, RZ, UR4 ;  /* 0x00000004ff007e24 */ /* 0x000fce000f8e00ff */
.L_x_136:
[----:B--2---:R2:W3:Y:S02]  /*6ee0*/  SYNCS.PHASECHK.TRANS64.TRYWAIT P0, [R0+URZ], R2 ;  /* 0x00000002000075a7 */ /* 0x0044e400080011ff */
[----:B---3--:R-:W-:Y:S05]  /*6ef0*/  @!P0 NANOSLEEP.SYNCS 0x989680 ;  /* 0x009896800000895d */ /* 0x008fea0003900000 */
[----:B------:R-:W3:Y:S02]  /*6f00*/  @!P0 SYNCS.PHASECHK.TRANS64 P0, [R0+URZ], R2 ;  /* 0x00000002000085a7 */ /* 0x000ee400080010ff */
[----:B-1-3--:R-:W-:Y:S05]  /*6f10*/  @P0 EXIT ;  /* 0x000000000000094d */ /* 0x00afea0003800000 */
[----:B------:R-:W-:Y:S05]  /*6f20*/  BRA `(.L_x_136) ;  /* 0xfffffffc00ec7947 */ /* 0x000fea000383ffff */
.L_x_124:
[----:B------:R-:W-:-:S06]  /*6f30*/  UISETP.GE.AND UP0, UPT, UR18, 0x4, UPT ;  /* 0x000000041200788c */ /* 0x000fcc000bf06270 */
[----:B------:R-:W-:-:S13]  /*6f40*/  PLOP3.LUT P0, PT, PT, PT, UP0, 0x80, 0x8 ;  /* 0x000000000008781c */ /* 0x000fda0003f0f008 */
[----:B-1----:R-:W-:Y:S05]  /*6f50*/  @!P0 EXIT ;  /* 0x000000000000894d */ /* 0x002fea0003800000 */
[----:B------:R-:W-:Y:S01]  /*6f60*/  BAR.SYNC.DEFER_BLOCKING 0x6, 0xa0 ;  /* 0x0182800000007b1d */ /* 0x000fe20000010000 */
[C---:B------:R-:W-:Y:S01]  /*6f70*/  IMAD.SHL.U32 R3, R55.reuse, 0x20, RZ ;  /* 0x0000002037037824 */ /* 0x040fe200078e00ff */
[----:B------:R-:W-:Y:S01]  /*6f80*/  SHF.R.U32.HI R4, RZ, 0x1, R55 ;  /* 0x00000001ff047819 */ /* 0x000fe20000011637 */
[C---:B------:R-:W-:Y:S01]  /*6f90*/  IMAD.SHL.U32 R2, R55.reuse, 0x10, RZ ;  /* 0x0000001037027824 */ /* 0x040fe200078e00ff */
[C---:B------:R-:W-:Y:S01]  /*6fa0*/  LOP3.LUT P0, RZ, R55.reuse, 0x4, RZ, 0xc0, !PT ;  /* 0x0000000437ff7812 */ /* 0x040fe2000780c0ff */
[----:B------:R-:W-:Y:S01]  /*6fb0*/  IMAD.U32 R23, R55, 0x10000, RZ ;  /* 0x0001000037177824 */ /* 0x000fe200078e00ff */
[----:B------:R-:W-:Y:S01]  /*6fc0*/  UMOV UR44, 0x400 ;  /* 0x00000400002c7882 */ /* 0x000fe20000000000 */
[----:B------:R-:W1:Y:S01]  /*6fd0*/  LDCU.64 UR4, c[0x0][0x890] ;  /* 0x00011200ff0477ac */ /* 0x000e620008000a00 */
[----:B------:R-:W2:Y:S01]  /*6fe0*/  LDC.64 R42, c[0x0][0x8b0] ;  /* 0x00022c00ff2a7b82 */ /* 0x000ea20000000a00 */
[----:B------:R-:W-:Y:S01]  /*6ff0*/  LOP3.LUT R5, R3, 0xc0, RZ, 0xc0, !PT ;  /* 0x000000c003057812 */ /* 0x000fe200078ec0ff */
[----:B------:R-:W-:Y:S01]  /*7000*/  IMAD.SHL.U32 R44, R55, 0x4, RZ ;  /* 0x00000004372c7824 */ /* 0x000fe200078e00ff */
[----:B------:R-:W-:Y:S01]  /*7010*/  ULEA UR44, UR54, UR44, 0x18 ;  /* 0x0000002c362c7291 */ /* 0x000fe2000f8ec0ff */
[----:B------:R-:W-:Y:S01]  /*7020*/  LOP3.LUT R2, R2, 0x600, RZ, 0xc0, !PT ;  /* 0x0000060002027812 */ /* 0x000fe200078ec0ff */
[----:B------:R-:W-:Y:S01]  /*7030*/  IMAD.MOV.U32 R54, RZ, RZ, 0x10 ;  /* 0x00000010ff367424 */ /* 0x000fe200078e00ff */
[----:B------:R-:W-:Y:S01]  /*7040*/  LOP3.LUT R4, R5, 0x8, R4, 0xf8, !PT ;  /* 0x0000000805047812 */ /* 0x000fe200078ef804 */
[----:B------:R-:W-:Y:S01]  /*7050*/  IMAD.MOV.U32 R22, RZ, RZ, RZ ;  /* 0x000000ffff167224 */ /* 0x000fe200078e00ff */
[----:B------:R-:W3:Y:S01]  /*7060*/  LDC.64 R40, c[0x0][0x8a8] ;  /* 0x00022a00ff287b82 */ /* 0x000ee20000000a00 */
[----:B------:R-:W-:-:S02]  /*7070*/  LOP3.LUT R2, R2, 0x20, R3, 0xf8, !PT ;  /* 0x0000002002027812 */ /* 0x000fc400078ef803 */
[----:B------:R-:W-:Y:S02]  /*7080*/  CS2R R52, SRZ ;  /* 0x0000000000347805 */ /* 0x000fe4000001ff00 */
[----:B------:R-:W-:Y:S01]  /*7090*/  LOP3.LUT R23, R23, 0x600000, RZ, 0xc0, !PT ;  /* 0x0060000017177812 */ /* 0x000fe200078ec0ff */
[----:B------:R-:W-:Y:S01]  /*70a0*/  IMAD.MOV.U32 R51, RZ, RZ, RZ ;  /* 0x000000ffff337224 */ /* 0x000fe200078e00ff */
[----:B------:R-:W-:Y:S01]  /*70b0*/  LOP3.LUT R44, R4, 0x18, R44, 0x78, !PT ;  /* 0x00000018042c7812 */ /* 0x000fe200078e782c */
[----:B------:R-:W4:Y:S01]  /*70c0*/  LDCU UR63, c[0x0][0x370] ;  /* 0x00006e00ff3f77ac */ /* 0x000f220008000800 */
[----:B------:R-:W-:Y:S01]  /*70d0*/  LOP3.LUT R2, R2, 0x100, R3, 0xf8, !PT ;  /* 0x0000010002027812 */ /* 0x000fe200078ef803 */
[----:B------:R-:W4:Y:S01]  /*70e0*/  LDS R0, [UR44+0x440] ;  /* 0x0004402cff007984 */ /* 0x000f220008000800 */
[----:B-1----:R-:W-:Y:S01]  /*70f0*/  IMAD.U32 R57, RZ, RZ, UR4 ;  /* 0x00000004ff397e24 */ /* 0x002fe2000f8e00ff */
[----:B------:R-:W-:Y:S01]  /*7100*/  UIADD3 UR4, UPT, UPT, UR44, 0x600, URZ ;  /* 0x000006002c047890 */ /* 0x000fe2000fffe0ff */
[----:B------:R-:W-:Y:S01]  /*7110*/  LOP3.LUT R44, R2, R44, RZ, 0xfc, !PT ;  /* 0x0000002c022c7212 */ /* 0x000fe200078efcff */
[----:B------:R-:W-:Y:S01]  /*7120*/  IMAD.U32 R56, RZ, RZ, UR5 ;  /* 0x00000005ff387e24 */ /* 0x000fe2000f8e00ff */
[----:B------:R-:W-:Y:S01]  /*7130*/  LOP3.LUT R55, R55, 0x60, RZ, 0xc0, !PT ;  /* 0x0000006037377812 */ /* 0x000fe200078ec0ff */
[----:B------:R-:W1:Y:S01]  /*7140*/  LDCU UR43, c[0x0][0xb0c] ;  /* 0x00016180ff2b77ac */ /* 0x000e620008000800 */
[----:B------:R-:W-:Y:S01]  /*7150*/  SEL R54, R54, 0xfffffff0, !P0 ;  /* 0xfffffff036367807 */ /* 0x000fe20004000000 */
[----:B------:R-:W-:Y:S01]  /*7160*/  IMAD.U32 R59, RZ, RZ, UR4 ;  /* 0x00000004ff3b7e24 */ /* 0x000fe2000f8e00ff */
[----:B------:R-:W1:Y:S01]  /*7170*/  LDCU UR39, c[0x0][0xb30] ;  /* 0x00016600ff2777ac */ /* 0x000e620008000800 */
[----:B------:R-:W1:Y:S01]  /*7180*/  LDCU.64 UR60, c[0x0][0x888] ;  /* 0x00011100ff3c77ac */ /* 0x000e620008000a00 */
[----:B------:R-:W1:Y:S01]  /*7190*/  LDCU.64 UR40, c[0x0][0xb28] ;  /* 0x00016500ff2877ac */ /* 0x000e620008000a00 */
[----:B------:R-:W1:Y:S01]  /*71a0*/  LDCU.128 UR56, c[0x0][0xb10] ;  /* 0x00016200ff3877ac */ /* 0x000e620008000c00 */
[----:B------:R-:W1:Y:S01]  /*71b0*/  LDCU UR62, c[0x0][0x374] ;  /* 0x00006e80ff3e77ac */ /* 0x000e620008000800 */
[----:B------:R-:W-:Y:S01]  /*71c0*/  UMOV UR55, 0x1 ;  /* 0x0000000100377882 */ /* 0x000fe20000000000 */
[----:B------:R-:W-:Y:S01]  /*71d0*/  UMOV UR46, URZ ;  /* 0x000000ff002e7c82 */ /* 0x000fe20008000000 */
[----:B------:R-:W-:Y:S01]  /*71e0*/  UMOV UR53, URZ ;  /* 0x000000ff00357c82 */ /* 0x000fe20008000000 */
[----:B------:R-:W-:Y:S01]  /*71f0*/  UMOV UR52, URZ ;  /* 0x000000ff00347c82 */ /* 0x000fe20008000000 */
[----:B-1234-:R-:W-:-:S07]  /*7200*/  IMAD.IADD R23, R0, 0x1, R23 ;  /* 0x0000000100177824 */ /* 0x01efce00078e0217 */
.L_x_167:
[C---:B------:R-:W-:Y:S02]  /*7210*/  LEA R0, R51.reuse, UR44, 0x3 ;  /* 0x0000002c33007c11 */ /* 0x040fe4000f8e18ff */
[----:B------:R-:W-:Y:S02]  /*7220*/  SHF.L.U32 R2, R52, 0x1f, RZ ;  /* 0x0000001f34027819 */ /* 0x000fe400000006ff */
[----:B-1----:R-:W-:Y:S02]  /*7230*/  LEA R4, R51, UR44, 0x4 ;  /* 0x0000002c33047c11 */ /* 0x002fe4000f8e20ff */
[----:B------:R-:W1:Y:S02]  /*7240*/  SYNCS.PHASECHK.TRANS64.TRYWAIT P0, [R0+URZ+0x390], R2 ;  /* 0x00039002000075a7 */ /* 0x000e6400080011ff */
[----:B-1----:R-:W-:Y:S05]  /*7250*/  @!P0 BRA `(.L_x_137) ;  /* 0x0000003c00bc8947 */ /* 0x002fea0003800000 */
.L_x_307:
[----:B------:R-:W-:Y:S01]  /*7260*/  R2UR UR7, R58 ;  /* 0x000000003a0772ca */ /* 0x000fe200000e0000 */
[----:B------:R-:W2:Y:S01]  /*7270*/  LDS.128 R4, [R4+0x420] ;  /* 0x0004200004047984 */ /* 0x000ea20000000c00 */
[----:B-1----:R-:W-:Y:S01]  /*7280*/  VIADD R0, R0, 0x3a0 ;  /* 0x000003a000007836 */ /* 0x002fe20000000000 */
[----:B------:R-:W-:Y:S04]  /*7290*/  UISETP.GE.AND UP0, UPT, UR42, 0x1, UPT ;  /* 0x000000012a00788c */ /* 0x000fe8000bf06270 */
[----:B------:R-:W-:Y:S01]  /*72a0*/  PRMT R0, RZ, 0x654, R0 ;  /* 0x00000654ff007816 */ /* 0x000fe20000000000 */
[----:B------:R-:W-:Y:S01]  /*72b0*/  @!PT LDS RZ, [RZ] ;  /* 0x00000000fffff984 */ /* 0x000fe20000000800 */
[----:B------:R-:W-:Y:S01]  /*72c0*/  @!PT LDS RZ, [RZ] ;  /* 0x00000000fffff984 */ /* 0x000fe20000000800 */
[----:B------:R-:W-:Y:S01]  /*72d0*/  @!PT LDS RZ, [RZ] ;  /* 0x00000000fffff984 */ /* 0x000fe20000000800 */
[----:B------:R-:W-:Y:S01]  /*72e0*/  @!PT LDS RZ, [RZ] ;  /* 0x00000000fffff984 */ /* 0x000fe20000000800 */
[----:B------:R1:W-:Y:S06]  /*72f0*/  MEMBAR.ALL.CTA ;  /* 0x0000000000007992 */ /* 0x0003ec0000008000 */
[----:B-1----:R-:W1:Y:S02]  /*7300*/  FENCE.VIEW.ASYNC.S ;  /* 0x00000000000073c6 */ /* 0x002e640000000000 */
[----:B-1----:R1:W-:Y:S01]  /*7310*/  SYNCS.ARRIVE.TRANS64.RED.A1T0 RZ, [R0+URZ], RZ ;  /* 0x000000ff00ff79a7 */ /* 0x0023e200081004ff */
[----:B--2---:R-:W-:Y:S11]  /*7320*/  LOP3.LUT P0, RZ, R6, 0x1, RZ, 0xc0, !PT ;  /* 0x0000000106ff7812 */ /* 0x004ff6000780c0ff */
[----:B------:R-:W-:Y:S02]  /*7330*/  @!UPT UIADD3 URZ, UPT, UPT, URZ, URZ, URZ ;  /* 0x000000fffffff290 */ /* 0x000fe4000fffe0ff */
[----:B------:R-:W-:Y:S01]  /*7340*/  VOTEU.ANY UP1, P0 ;  /* 0x0000000000ff7886 */ /* 0x000fe20000020100 */
[----:B------:R-:W-:Y:S01]  /*7350*/  PLOP3.LUT P0, PT, PT, PT, UP1, 0x80, 0x8 ;  /* 0x000000000008781c */ /* 0x000fe20003f0f018 */
[----:B------:R-:W-:Y:S06]  /*7360*/  UP2UR UR4, UPR, URZ, 0x2 ;  /* 0x00000002ff047883 */ /* 0x000fec0008000000 */
[----:B------:R-:W-:Y:S06]  /*7370*/  IMAD.U32 R60, RZ, RZ, UR4 ;  /* 0x00000004ff3c7e24 */ /* 0x000fec000f8e00ff */
[----:B------:R-:W-:Y:S02]  /*7380*/  @P0 SHF.R.U32.HI R2, RZ, 0x10, R5 ;  /* 0x00000010ff020819 */ /* 0x000fe40000011605 */
[----:B------:R-:W-:Y:S02]  /*7390*/  @P0 MOV R3, R4 ;  /* 0x0000000400030202 */ /* 0x000fe40000000f00 */
[----:B------:R-:W-:Y:S02]  /*73a0*/  @P0 R2UR UR4, R2 ;  /* 0x00000000020402ca */ /* 0x000fe400000e0000 */
[----:B------:R-:W-:Y:S02]  /*73b0*/  @P0 LOP3.LUT R4, R5, 0xffff, RZ, 0xc0, !PT ;  /* 0x0000ffff05040812 */ /* 0x000fe400078ec0ff */
[----:B------:R-:W-:Y:S02]  /*73c0*/  @P0 R2UR UR6, R3 ;  /* 0x00000000030602ca */ /* 0x000fe400000e0000 */
[----:B------:R-:W-:Y:S07]  /*73d0*/  @P0 R2UR UR5, R4 ;  /* 0x00000000040502ca */ /* 0x000fee00000e0000 */
[----:B------:R-:W-:Y:S02]  /*73e0*/  @UP1 UMOV UR7, UR4 ;  /* 0x0000000400071c82 */ /* 0x000fe40008000000 */
[----:B------:R-:W-:Y:S02]  /*73f0*/  IMAD.U32 R58, RZ, RZ, UR7 ;  /* 0x00000007ff3a7e24 */ /* 0x000fe4000f8e00ff */
[----:B------:R-:W-:Y:S02]  /*7400*/  @UP1 UMOV UR38, UR6 ;  /* 0x0000000600261c82 */ /* 0x000fe40008000000 */
[----:B------:R-:W-:Y:S01]  /*7410*/  @UP1 UMOV UR37, UR5 ;  /* 0x0000000500251c82 */ /* 0x000fe20008000000 */
[----:B-1----:R-:W-:Y:S05]  /*7420*/  BRA.U !UP0, `(.L_x_138) ;  /* 0x0000000108cc7547 */ /* 0x002fea000b800000 */
[----:B------:R-:W1:Y:S01]  /*7430*/  LDCU UR12, c[0x0][0xb20] ;  /* 0x00016400ff0c77ac */ /* 0x000e620008000800 */
[----:B------:R-:W-:Y:S02]  /*7440*/  UIMAD.WIDE.U32 UR4, UR62, UR59, URZ ;  /* 0x0000003b3e0472a5 */ /* 0x000fe4000f8e00ff */
[----:B------:R-:W-:Y:S02]  /*7450*/  UIMAD.WIDE.U32 UR6, UR63, UR56, URZ ;  /* 0x000000383f0672a5 */ /* 0x000fe4000f8e00ff */
[----:B------:R-:W-:Y:S02]  /*7460*/  UISETP.NE.AND UP0, UPT, UR58, 0x1, UPT ;  /* 0x000000013a00788c */ /* 0x000fe4000bf05270 */
[----:B------:R-:W-:Y:S02]  /*7470*/  UIMAD.WIDE.U32 UR8, UR37, UR59, URZ ;  /* 0x0000003b250872a5 */ /* 0x000fe4000f8e00ff */
[----:B------:R-:W-:Y:S02]  /*7480*/  UIMAD.WIDE.U32 UR10, UR38, UR56, URZ ;  /* 0x00000038260a72a5 */ /* 0x000fe4000f8e00ff */
[----:B------:R-:W-:Y:S02]  /*7490*/  UISETP.NE.AND UP1, UPT, UR43, 0x1, UPT ;  /* 0x000000012b00788c */ /* 0x000fe4000bf25270 */
[----:B------:R-:W-:Y:S01]  /*74a0*/  UISETP.NE.AND UP2, UPT, UR42, 0x1, UPT ;  /* 0x000000012a00788c */ /* 0x000fe2000bf45270 */
[----:B------:R-:W-:Y:S02]  /*74b0*/  UMOV UR4, UR5 ;  /* 0x0000000500047c82 */ /* 0x000fe40008000000 */
[----:B-1----:R-:W-:Y:S03]  /*74c0*/  USHF.R.U32.HI UR5, URZ, UR12, UR4 ;  /* 0x0000000cff057299 */ /* 0x002fe60008011604 */
[----:B------:R-:W-:Y:S02]  /*74d0*/  UMOV UR4, UR7 ;  /* 0x0000000700047c82 */ /* 0x000fe40008000000 */
[----:B------:R-:W-:Y:S02]  /*74e0*/  USHF.R.U32.HI UR7, URZ, UR57, UR4 ;  /* 0x00000039ff077299 */ /* 0x000fe40008011604 */
[----:B------:R-:W-:Y:S02]  /*74f0*/  USEL UR4, UR62, UR5, !UP0 ;  /* 0x000000053e047287 */ /* 0x000fe4000c000000 */
[----:B------:R-:W-:Y:S01]  /*7500*/  USEL UR7, UR63, UR7, !UP1 ;  /* 0x000000073f077287 */ /* 0x000fe2000c800000 */
[----:B------:R-:W-:Y:S01]  /*7510*/  UMOV UR5, UR9 ;  /* 0x0000000900057c82 */ /* 0x000fe20008000000 */
[----:B------:R-:W-:Y:S02]  /*7520*/  UIMAD.WIDE.U32 UR8, UR4, UR40, URZ ;  /* 0x00000028040872a5 */ /* 0x000fe4000f8e00ff */
[----:B------:R-:W-:Y:S03]  /*7530*/  USHF.R.U32.HI UR6, URZ, UR12, UR5 ;  /* 0x0000000cff067299 */ /* 0x000fe60008011605 */
[----:B------:R-:W-:Y:S01]  /*7540*/  UMOV UR5, UR11 ;  /* 0x0000000b00057c82 */ /* 0x000fe20008000000 */
[----:B------:R-:W-:Y:S02]  /*7550*/  UIMAD.WIDE.U32 UR10, UR7, UR40, URZ ;  /* 0x00000028070a72a5 */ /* 0x000fe4000f8e00ff */
[----:B------:R-:W-:Y:S02]  /*7560*/  USHF.R.U32.HI UR12, URZ, UR57, UR5 ;  /* 0x00000039ff0c7299 */ /* 0x000fe40008011605 */
[----:B------:R-:W-:Y:S01]  /*7570*/  USEL UR6, UR37, UR6, !UP0 ;  /* 0x0000000625067287 */ /* 0x000fe2000c000000 */
[----:B------:R-:W-:Y:S02]  /*7580*/  UMOV UR5, UR9 ;  /* 0x0000000900057c82 */ /* 0x000fe40008000000 */
[----:B------:R-:W-:Y:S01]  /*7590*/  UMOV UR10, UR11 ;  /* 0x0000000b000a7c82 */ /* 0x000fe20008000000 */
[----:B------:R-:W-:Y:S02]  /*75a0*/  @UP2 USHF.R.U32.HI UR4, URZ, UR41, UR5 ;  /* 0x00000029ff042299 */ /* 0x000fe40008011605 */
[----:B------:R-:W-:Y:S02]  /*75b0*/  @UP2 USHF.R.U32.HI UR7, URZ, UR41, UR10 ;  /* 0x00000029ff072299 */ /* 0x000fe4000801160a */
[----:B------:R-:W-:Y:S02]  /*75c0*/  UIMAD UR4, UR42, UR4, URZ ;  /* 0x000000042a0472a4 */ /* 0x000fe4000f8e02ff */
[----:B------:R-:W-:Y:S02]  /*75d0*/  UIMAD.WIDE.U32 UR10, UR6, UR40, URZ ;  /* 0x00000028060a72a5 */ /* 0x000fe4000f8e00ff */
[----:B------:R-:W-:Y:S02]  /*75e0*/  USEL UR5, UR38, UR12, !UP1 ;  /* 0x0000000c26057287 */ /* 0x000fe4000c800000 */
[----:B------:R-:W-:Y:S02]  /*75f0*/  UIMAD UR8, UR42, UR7, URZ ;  /* 0x000000072a0872a4 */ /* 0x000fe4000f8e02ff */
[----:B------:R-:W-:Y:S03]  /*7600*/  UISETP.GE.AND UP0, UPT, UR6, UR4, UPT ;  /* 0x000000040600728c */ /* 0x000fe6000bf06270 */
[----:B------:R-:W-:Y:S01]  /*7610*/  UMOV UR4, UR11 ;  /* 0x0000000b00047c82 */ /* 0x000fe20008000000 */
[----:B------:R-:W-:Y:S02]  /*7620*/  UISETP.GE.OR UP0, UPT, UR5, UR8, UP0 ;  /* 0x000000080500728c */ /* 0x000fe40008706670 */
[----:B------:R-:W-:Y:S02]  /*7630*/  USHF.R.U32.HI UR4, URZ, UR41, UR4 ;  /* 0x00000029ff047299 */ /* 0x000fe40008011604 */
[----:B------:R-:W-:Y:S02]  /*7640*/  UIMAD.WIDE.U32 UR8, UR5, UR40, URZ ;  /* 0x00000028050872a5 */ /* 0x000fe4000f8e00ff */
[----:B------:R-:W-:Y:S02]  /*7650*/  USEL UR11, UR6, UR4, !UP2 ;  /* 0x00000004060b7287 */ /* 0x000fe4000d000000 */
[----:B------:R-:W-:Y:S02]  /*7660*/  UIADD3 UR8, UPT, UPT, -UR5, URZ, URZ ;  /* 0x000000ff05087290 */ /* 0x000fe4000fffe1ff */
[----:B------:R-:W-:Y:S01]  /*7670*/  UIADD3 UR10, UPT, UPT, -UR11, URZ, URZ ;  /* 0x000000ff0b0a7290 */ /* 0x000fe2000fffe1ff */
[----:B------:R-:W-:Y:S01]  /*7680*/  @!UP0 UMOV UR4, UR9 ;  /* 0x0000000900048c82 */ /* 0x000fe20008000000 */
[----:B------:R-:W-:Y:S02]  /*7690*/  UIADD3 UR9, UPT, UPT, -UR6, URZ, URZ ;  /* 0x000000ff06097290 */ /* 0x000fe4000fffe1ff */
[----:B------:R-:W-:Y:S02]  /*76a0*/  @!UP0 USHF.R.U32.HI UR4, URZ, UR41, UR4 ;  /* 0x00000029ff048299 */ /* 0x000fe40008011604 */
[----:B------:R-:W-:Y:S02]  /*76b0*/  UIMAD UR10, UR42, UR10, UR6 ;  /* 0x0000000a2a0a72a4 */ /* 0x000fe4000f8e0206 */
[----:B------:R-:W-:Y:S04]  /*76c0*/  @!UP0 USEL UR4, UR5, UR4, !UP2 ;  /* 0x0000000405048287 */ /* 0x000fe8000d000000 */
[----:B------:R-:W-:Y:S02]  /*76d0*/  @!UP0 UIMAD UR10, UR7, UR10, UR4 ;  /* 0x0000000a070a82a4 */ /* 0x000fe4000f8e0204 */
[----:B------:R-:W-:Y:S02]  /*76e0*/  @!UP0 UIADD3 UR11, UPT, UPT, UR11, -UR4, URZ ;  /* 0x800000040b0b8290 */ /* 0x000fe4000fffe0ff */
[----:B------:R-:W-:Y:S02]  /*76f0*/  UIMAD UR7, UR43, UR8, UR38 ;  /* 0x000000082b0772a4 */ /* 0x000fe4000f8e0226 */
[----:B------:R-:W-:Y:S02]  /*7700*/  @!UP0 UIMAD UR6, UR11, UR42, UR5 ;  /* 0x0000002a0b0682a4 */ /* 0x000fe4000f8e0205 */
[----:B------:R-:W-:Y:S01]  /*7710*/  UIMAD UR4, UR58, UR9, UR37 ;  /* 0x000000093a0472a4 */ /* 0x000fe2000f8e0225 */
[----:B------:R-:W-:Y:S02]  /*7720*/  @!UP0 UMOV UR5, UR10 ;  /* 0x0000000a00058c82 */ /* 0x000fe40008000000 */
[----:B------:R-:W-:Y:S02]  /*7730*/  UIMAD UR38, UR5, UR43, UR7 ;  /* 0x0000002b052672a4 */ /* 0x000fe4000f8e0207 */
[----:B------:R-:W-:Y:S11]  /*7740*/  UIMAD UR37, UR6, UR58, UR4 ;  /* 0x0000003a062572a4 */ /* 0x000ff6000f8e0204 */
[----:B------:R-:W-:Y:S01]  /*7750*/  @!UPT UIADD3 URZ, UPT, UPT, URZ, URZ, URZ ;  /* 0x000000fffffff290 */ /* 0x000fe2000fffe0ff */
.L_x_138:
[----:B------:R-:W-:Y:S01]  /*7760*/  UISETP.NE.AND UP0, UPT, UR39, 0x1, UPT ;  /* 0x000000012700788c */ /* 0x000fe2000bf05270 */
[----:B------:R-:W-:Y:S01]  /*7770*/  R2UR UR11, R59 ;  /* 0x000000003b0b72ca */ /* 0x000fe200000e0000 */
[----:B------:R-:W-:Y:S01]  /*7780*/  USHF.L.U32 UR50, UR26, 0x6, URZ ;  /* 0x000000061a327899 */ /* 0x000fe200080006ff */
[----:B------:R-:W-:Y:S01]  /*7790*/  IADD3 R51, PT, PT, R51, 0x1, RZ ;  /* 0x0000000133337810 */ /* 0x000fe20007ffe0ff */
[----:B------:R-:W-:Y:S07]  /*77a0*/  USHF.L.U32 UR49, UR30, 0x6, URZ ;  /* 0x000000061e317899 */ /* 0x000fee00080006ff */
[----:B------:R-:W1:Y:S01]  /*77b0*/  @!UP0 LDCU.128 UR12, c[0x0][0xb10] ;  /* 0x00016200ff0c87ac */ /* 0x000e620008000c00 */
[----:B------:R-:W2:Y:S01]  /*77c0*/  @!UP0 LDCU UR5, c[0x0][0xb0c] ;  /* 0x00016180ff0587ac */ /* 0x000ea20008000800 */
[----:B------:R-:W3:Y:S01]  /*77d0*/  @!UP0 LDCU UR10, c[0x0][0xb20] ;  /* 0x00016400ff0a87ac */ /* 0x000ee20008000800 */
[----:B-1----:R-:W-:Y:S02]  /*77e0*/  UIMAD.WIDE.U32 UR8, UR38, UR12, URZ ;  /* 0x0000000c260872a5 */ /* 0x002fe4000f8e00ff */
[----:B------:R-:W-:Y:S02]  /*77f0*/  UIMAD.WIDE.U32 UR6, UR37, UR15, URZ ;  /* 0x0000000f250672a5 */ /* 0x000fe4000f8e00ff */
[----:B------:R-:W-:Y:S03]  /*7800*/  @!UP0 UISETP.NE.AND UP1, UPT, UR14, 0x1, UPT ;  /* 0x000000010e00888c */ /* 0x000fe6000bf25270 */
[----:B------:R-:W-:Y:S01]  /*7810*/  @!UP0 UMOV UR4, UR9 ;  /* 0x0000000900048c82 */ /* 0x000fe20008000000 */
[----:B--2---:R-:W-:Y:S02]  /*7820*/  @!UP0 UISETP.NE.AND UP2, UPT, UR5, 0x1, UPT ;  /* 0x000000010500888c */ /* 0x004fe4000bf45270 */
[----:B------:R-:W-:Y:S01]  /*7830*/  @!UP0 USHF.R.U32.HI UR4, URZ, UR13, UR4 ;  /* 0x0000000dff048299 */ /* 0x000fe20008011604 */
[----:B------:R-:W-:Y:S02]  /*7840*/  @!UP0 UMOV UR6, UR7 ;  /* 0x0000000700068c82 */ /* 0x000fe40008000000 */
[----:B---3--:R-:W-:Y:S02]  /*7850*/  @!UP0 USHF.R.U32.HI UR6, URZ, UR10, UR6 ;  /* 0x0000000aff068299 */ /* 0x008fe40008011606 */
[----:B------:R-:W-:Y:S02]  /*7860*/  @!UP0 USEL UR7, UR38, UR4, !UP2 ;  /* 0x0000000426078287 */ /* 0x000fe4000d000000 */
[----:B------:R-:W-:Y:S04]  /*7870*/  @!UP0 USEL UR6, UR37, UR6, !UP1 ;  /* 0x0000000625068287 */ /* 0x000fe8000c800000 */
[----:B------:R-:W-:Y:S02]  /*7880*/  @!UP0 UIADD3 UR4, UPT, UPT, -UR7, UR6, URZ ;  /* 0x0000000607048290 */ /* 0x000fe4000fffe1ff */
[----:B------:R-:W-:Y:S02]  /*7890*/  @!UP0 UIADD3 UR6, UPT, UPT, UR7, -UR6, URZ ;  /* 0x8000000607068290 */ /* 0x000fe4000fffe0ff */
[----:B------:R-:W-:Y:S02]  /*78a0*/  @!UP0 UIMAD UR38, UR4, UR5, UR38 ;  /* 0x00000005042682a4 */ /* 0x000fe4000f8e0226 */
[----:B------:R-:W-:Y:S02]  /*78b0*/  @!UP0 UIMAD UR37, UR6, UR14, UR37 ;  /* 0x0000000e062582a4 */ /* 0x000fe4000f8e0225 */
[----:B------:R-:W-:Y:S09]  /*78c0*/  ULOP3.LUT UP0, URZ, UR11, 0x1b0, URZ, 0xc0, !UPT ;  /* 0x000001b00bff7892 */ /* 0x000ff2000f80c0ff */
[----:B------:R-:W-:Y:S05]  /*78d0*/  BRA.U !UP0, `(.L_x_139) ;  /* 0x00000001087c7547 */ /* 0x000fea000b800000 */
[----:B------:R-:W1:Y:S01]  /*78e0*/  LDCU.64 UR8, c[0x4][0x80] ;  /* 0x01001000ff0877ac */ /* 0x000e620008000a00 */
[----:B------:R-:W-:Y:S01]  /*78f0*/  MOV R2, 0x0 ;  /* 0x0000000000027802 */ /* 0x000fe20000000f00 */
[----:B------:R-:W-:Y:S02]  /*7900*/  HFMA2 R12, -RZ, RZ, 0, 5.9604644775390625e-08 ;  /* 0x00000001ff0c7431 */ /* 0x000fe400000001ff */
[----:B------:R-:W-:Y:S01]  /*7910*/  IMAD.MOV.U32 R8, RZ, RZ, 0x70 ;  /* 0x00000070ff087424 */ /* 0x000fe200078e00ff */
[----:B------:R2:W3:Y:S01]  /*7920*/  LDC.64 R14, c[0x4][R2] ;  /* 0x01000000020e7b82 */ /* 0x0004e20000000a00 */
[----:B------:R-:W4:Y:S01]  /*7930*/  LDCU.64 UR6, c[0x4][0x88] ;  /* 0x01001100ff0677ac */ /* 0x000f220008000a00 */
[----:B------:R-:W-:Y:S01]  /*7940*/  IMAD.MOV.U32 R13, RZ, RZ, RZ ;  /* 0x000000ffff0d7224 */ /* 0x000fe200078e00ff */
[----:B------:R-:W2:Y:S01]  /*7950*/  LDCU.64 UR4, c[0x4][0x8] ;  /* 0x01000100ff0477ac */ /* 0x000ea20008000a00 */
[----:B-1----:R-:W-:Y:S01]  /*7960*/  MOV R5, UR9 ;  /* 0x0000000900057c02 */ /* 0x002fe20008000f00 */
[----:B------:R-:W-:Y:S01]  /*7970*/  IMAD.U32 R4, RZ, RZ, UR8 ;  /* 0x00000008ff047e24 */ /* 0x000fe2000f8e00ff */
[----:B----4-:R-:W-:Y:S01]  /*7980*/  MOV R7, UR7 ;  /* 0x0000000700077c02 */ /* 0x010fe20008000f00 */
[----:B------:R-:W-:Y:S01]  /*7990*/  IMAD.U32 R6, RZ, RZ, UR6 ;  /* 0x00000006ff067e24 */ /* 0x000fe2000f8e00ff */
[----:B--2---:R-:W-:Y:S01]  /*79a0*/  MOV R11, UR5 ;  /* 0x00000005000b7c02 */ /* 0x004fe20008000f00 */
[----:B------:R-:W-:Y:S02]  /*79b0*/  IMAD.U32 R10, RZ, RZ, UR4 ;  /* 0x00000004ff0a7e24 */ /* 0x000fe4000f8e00ff */
[----:B------:R-:W-:Y:S07]  /*79c0*/  LEPC R20, `(.L_x_140) ;  /* 0x000000001014794e */ /* 0x000fee0000000000 */
[----:B---3-5:R-:W-:Y:S05]  /*79d0*/  CALL.ABS.NOINC R14 ;  /* 0x000000000e007343 */ /* 0x028fea0003c00000 */
.L_x_140:
[----:B------:R-:W1:Y:S01]  /*79e0*/  LDCU.64 UR8, c[0x4][0x80] ;  /* 0x01001000ff0877ac */ /* 0x000e620008000a00 */
[----:B------:R-:W2:Y:S01]  /*79f0*/  LDC.64 R2, c[0x4][R2] ;  /* 0x0100000002027b82 */ /* 0x000ea20000000a00 */
[----:B------:R-:W-:Y:S02]  /*7a00*/  HFMA2 R12, -RZ, RZ, 0, 5.9604644775390625e-08 ;  /* 0x00000001ff0c7431 */ /* 0x000fe400000001ff */
[----:B------:R-:W-:Y:S02]  /*7a10*/  IMAD.MOV.U32 R8, RZ, RZ, 0x70 ;  /* 0x00000070ff087424 */ /* 0x000fe400078e00ff */
[----:B------:R-:W-:Y:S01]  /*7a20*/  IMAD.MOV.U32 R13, RZ, RZ, RZ ;  /* 0x000000ffff0d7224 */ /* 0x000fe200078e00ff */
[----:B------:R-:W3:Y:S01]  /*7a30*/  LDCU.64 UR6, c[0x4][0x88] ;  /* 0x01001100ff0677ac */ /* 0x000ee20008000a00 */
[----:B------:R-:W4:Y:S01]  /*7a40*/  LDCU.64 UR4, c[0x4][0x8] ;  /* 0x01000100ff0477ac */ /* 0x000f220008000a00 */
[----:B-1----:R-:W-:Y:S02]  /*7a50*/  MOV R4, UR8 ;  /* 0x0000000800047c02 */ /* 0x002fe40008000f00 */
[----:B------:R-:W-:Y:S02]  /*7a60*/  MOV R5, UR9 ;  /* 0x0000000900057c02 */ /* 0x000fe40008000f00 */
[----:B---3--:R-:W-:Y:S01]  /*7a70*/  MOV R7, UR7 ;  /* 0x0000000700077c02 */ /* 0x008fe20008000f00 */
[----:B------:R-:W-:Y:S01]  /*7a80*/  IMAD.U32 R6, RZ, RZ, UR6 ;  /* 0x00000006ff067e24 */ /* 0x000fe2000f8e00ff */
[----:B----4-:R-:W-:Y:S01]  /*7a90*/  MOV R11, UR5 ;  /* 0x00000005000b7c02 */ /* 0x010fe20008000f00 */
[----:B------:R-:W-:Y:S02]  /*7aa0*/  IMAD.U32 R10, RZ, RZ, UR4 ;  /* 0x00000004ff0a7e24 */ /* 0x000fe4000f8e00ff */
[----:B------:R-:W-:Y:S07]  /*7ab0*/  LEPC R20, `(.L_x_139) ;  /* 0x000000001014794e */ /* 0x000fee0000000000 */
[----:B--2---:R-:W-:Y:S05]  /*7ac0*/  CALL.ABS.NOINC R2 ;  /* 0x0000000002007343 */ /* 0x004fea0003c00000 */
.L_x_139:
[----:B------:R-:W-:Y:S02]  /*7ad0*/  R2UR UR6, R49 ;  /* 0x00000000310672ca */ /* 0x000fe400000e0000 */
[----:B------:R-:W-:Y:S02]  /*7ae0*/  R2UR UR5, R57 ;  /* 0x00000000390572ca */ /* 0x000fe400000e0000 */
[----:B------:R-:W-:Y:S02]  /*7af0*/  R2UR UR4, R56 ;  /* 0x00000000380472ca */ /* 0x000fe400000e0000 */
[----:B------:R-:W-:Y:S02]  /*7b00*/  ISETP.NE.U32.AND P4, PT, R42, RZ, PT ;  /* 0x000000ff2a00720c */ /* 0x000fe40003f85070 */
[----:B------:R-:W-:Y:S02]  /*7b10*/  ISETP.NE.U32.AND P2, PT, RZ, UR60, PT ;  /* 0x0000003cff007c0c */ /* 0x000fe4000bf45070 */
[----:B------:R-:W-:Y:S02]  /*7b20*/  ISETP.NE.AND.EX P4, PT, R43, RZ, PT, P4 ;  /* 0x000000ff2b00720c */ /* 0x000fe40003f85340 */
[----:B------:R-:W-:Y:S01]  /*7b30*/  ISETP.NE.AND.EX P2, PT, RZ, UR61, PT, P2 ;  /* 0x0000003dff007c0c */ /* 0x000fe2000bf45320 */
[----:B------:R-:W-:Y:S02]  /*7b40*/  UISETP.NE.AND UP2, UPT, UR6, URZ, UPT ;  /* 0x000000ff0600728c */ /* 0x000fe4000bf45270 */
[----:B------:R-:W-:Y:S04]  /*7b50*/  UISETP.NE.U32.AND UP0, UPT, UR5, URZ, UPT ;  /* 0x000000ff0500728c */ /* 0x000fe8000bf05070 */
[----:B------:R-:W-:Y:S01]  /*7b60*/  UISETP.NE.AND.EX UP1, UPT, UR4, URZ, UPT, UP0 ;  /* 0x000000ff0400728c */ /* 0x000fe2000bf25300 */
[----:B------:R-:W-:Y:S01]  /*7b70*/  PLOP3.LUT P1, PT, PT, PT, UP2, 0x80, 0x8 ;  /* 0x000000000008781c */ /* 0x000fe20003f2f028 */
[----:B------:R-:W-:Y:S03]  /*7b80*/  UPLOP3.LUT UP0, UPT, UPT, UPT, UPT, 0x40, 0x4 ;  /* 0x000000000004789c */ /* 0x000fe60003f0e870 */
[----:B------:R-:W-:Y:S06]  /*7b90*/  @UP2 UPLOP3.LUT UP0, UPT, UPT, UPT, UP1, 0x80, 0x8 ;  /* 0x000000000008289c */ /* 0x000fec0003f0f010 */
[----:B------:R-:W-:Y:S01]  /*7ba0*/  PLOP3.LUT P0, PT, PT, PT, UP0, 0x80, 0x8 ;  /* 0x000000000008781c */ /* 0x000fe20003f0f008 */
[----:B------:R-:W-:Y:S01]  /*7bb0*/  @!UPT UIADD3 URZ, UPT, UPT, URZ, URZ, URZ ;  /* 0x000000fffffff290 */ /* 0x000fe2000fffe0ff */
[----:B------:R-:W-:Y:S11]  /*7bc0*/  BRA.U !UP1, `(.L_x_141) ;  /* 0x0000000109407547 */ /* 0x000ff6000b800000 */
[----:B------:R-:W-:Y:S01]  /*7bd0*/  UISETP.NE.U32.AND UP0, UPT, UR60, URZ, UPT ;  /* 0x000000ff3c00728c */ /* 0x000fe2000bf05070 */
[----:B------:R-:W-:Y:S01]  /*7be0*/  R2UR UR6, R57 ;  /* 0x00000000390672ca */ /* 0x000fe200000e0000 */
[----:B------:R-:W1:Y:S01]  /*7bf0*/  LDCU.64 UR8, c[0x0][0x358] ;  /* 0x00006b00ff0877ac */ /* 0x000e620008000a00 */
[----:B------:R-:W-:Y:S02]  /*7c00*/  HFMA2 R45, -RZ, RZ, 0, 5.9604644775390625e-08 ;  /* 0x00000001ff2d7431 */ /* 0x000fe400000001ff */
[----:B------:R-:W-:Y:S01]  /*7c10*/  IMAD.MOV.U32 R0, RZ, RZ, 0x1 ;  /* 0x00000001ff007424 */ /* 0x000fe200078e00ff */
[----:B------:R-:W-:Y:S06]  /*7c20*/  UISETP.NE.AND.EX UP0, UPT, UR61, URZ, UPT, UP0 ;  /* 0x000000ff3d00728c */ /* 0x000fec000bf05300 */
[----:B------:R-:W-:Y:S05]  /*7c30*/  PLOP3.LUT P3, PT, PT, PT, UP0, 0x80, 0x8 ;  /* 0x000000000008781c */ /* 0x000fea0003f6f008 */
[----:B------:R-:W2:Y:S01]  /*7c40*/  @UP0 LDCU.64 UR4, c[0x0][0x888] ;  /* 0x00011100ff0407ac */ /* 0x000ea20008000a00 */
[----:B------:R-:W-:Y:S07]  /*7c50*/  @UP0 UIMAD UR6, UR36, UR6, URZ ;  /* 0x00000006240602a4 */ /* 0x000fee000f8e02ff */
[----:B------:R-:W-:Y:S01]  /*7c60*/  @!P3 PRMT R45, R0, 0x7610, R45 ;  /* 0x00007610002db816 */ /* 0x000fe2000000002d */
[----:B--2---:R-:W-:Y:S06]  /*7c70*/  @UP0 UIMAD.WIDE UR4, UR6, 0x4, UR4 ;  /* 0x00000004060408a5 */ /* 0x004fec000f8e0204 */
[----:B-----5:R-:W-:Y:S02]  /*7c80*/  IMAD.U32 R26, RZ, RZ, UR4 ;  /* 0x00000004ff1a7e24 */ /* 0x020fe4000f8e00ff */
[----:B------:R-:W-:Y:S03]  /*7c90*/  IMAD.U32 R27, RZ, RZ, UR5 ;  /* 0x00000005ff1b7e24 */ /* 0x000fe6000f8e00ff */
[----:B------:R-:W2:Y:S02]  /*7ca0*/  @!UP0 LDCU UR4, c[0x0][0x880] ;  /* 0x00011000ff0487ac */ /* 0x000ea40008000800 */
[----:B-1----:R1:W5:Y:S02]  /*7cb0*/  @P3 LDG.E R26, desc[UR8][R26.64] ;  /* 0x000000081a1a3981 */ /* 0x002364000c1e1900 */
[----:B-12---:R-:W-:Y:S02]  /*7cc0*/  @!P3 MOV R26, UR4 ;  /* 0x00000004001abc02 */ /* 0x006fe40008000f00 */
.L_x_141:
[----:B------:R-:W-:Y:S05]  /*7cd0*/  @!P4 BRA `(.L_x_142) ;  /* 0x000000000024c947 */ /* 0x000fea0003800000 */
[----:B------:R-:W-:Y:S01]  /*7ce0*/  ISETP.NE.U32.AND P3, PT, R40, RZ, PT ;  /* 0x000000ff2800720c */ /* 0x000fe20003f65070 */
[----:B------:R-:W1:Y:S03]  /*7cf0*/  LDCU.64 UR4, c[0x0][0x358] ;  /* 0x00006b00ff0477ac */ /* 0x000e660008000a00 */
[----:B------:R-:W-:Y:S11]  /*7d00*/  ISETP.NE.AND.EX P3, PT, R41, RZ, PT, P3 ;  /* 0x000000ff2900720c */ /* 0x000ff60003f65330 */
[----:B------:R-:W-:Y:S02]  /*7d10*/  @!UPT UIADD3 URZ, UPT, UPT, URZ, URZ, URZ ;  /* 0x000000fffffff290 */ /* 0x000fe4000fffe0ff */
[----:B------:R-:W2:Y:S01]  /*7d20*/  @P3 LDC.64 R2, c[0x0][0x8a8] ;  /* 0x00022a00ff023b82 */ /* 0x000ea20000000a00 */
[----:B------:R-:W-:Y:S04]  /*7d30*/  @P3 IMAD R0, R42, UR36, RZ ;  /* 0x000000242a003c24 */ /* 0x000fe8000f8e02ff */
[----:B--2---:R-:W-:Y:S05]  /*7d40*/  @P3 IMAD.WIDE R2, R0, 0x4, R2 ;  /* 0x0000000400023825 */ /* 0x004fea00078e0202 */
[----:B-1---5:R1:W5:Y:S02]  /*7d50*/  @P3 LDG.E R24, desc[UR4][R2.64] ;  /* 0x0000000402183981 */ /* 0x022364000c1e1900 */
[----:B-1----:R-:W2:Y:S02]  /*7d60*/  @!P3 LDC R24, c[0x0][0x8a0] ;  /* 0x00022800ff18bb82 */ /* 0x002ea40000000800 */
.L_x_142:
[----:B-----5:R-:W-:Y:S01]  /*7d70*/  FSETP.NEU.AND P3, PT, R26, RZ, PT ;  /* 0x000000ff1a00720b */ /* 0x020fe20003f6d000 */
[----:B------:R-:W-:Y:S01]  /*7d80*/  IMAD.U32 R2, RZ, RZ, UR46 ;  /* 0x0000002eff027e24 */ /* 0x000fe2000f8e00ff */
[----:B------:R-:W-:Y:S01]  /*7d90*/  SEL R5, RZ, 0xffffffff, P2 ;  /* 0xffffffffff057807 */ /* 0x000fe20001000000 */
[----:B------:R-:W-:Y:S01]  /*7da0*/  ULOP3.LUT UR4, UR55, 0x1, URZ, 0x3c, !UPT ;  /* 0x0000000137047892 */ /* 0x000fe2000f8e3cff */
[----:B------:R-:W-:Y:S01]  /*7db0*/  @P1 LOP3.LUT P2, RZ, R45, 0xff, RZ, 0xc0, !PT ;  /* 0x000000ff2dff1812 */ /* 0x000fe2000784c0ff */
[----:B------:R-:W-:Y:S01]  /*7dc0*/  BSSY B1, `(.L_x_143) ;  /* 0x000003d000017945 */ /* 0x000fe20003800000 */
[----:B------:R-:W-:Y:S01]  /*7dd0*/  @P1 SEL R0, RZ, 0xffffffff, P3 ;  /* 0xffffffffff001807 */ /* 0x000fe20001800000 */
[----:B------:R-:W-:Y:S01]  /*7de0*/  IMAD.MOV.U32 R65, RZ, RZ, 0x1 ;  /* 0x00000001ff417424 */ /* 0x000fe200078e00ff */
[----:B------:R-:W-:Y:S01]  /*7df0*/  LEA R2, R2, UR44, 0x3 ;  /* 0x0000002c02027c11 */ /* 0x000fe2000f8e18ff */
[----:B------:R-:W-:Y:S01]  /*7e00*/  IMAD.U32 R63, RZ, RZ, UR4 ;  /* 0x00000004ff3f7e24 */ /* 0x000fe2000f8e00ff */
[----:B------:R-:W-:Y:S01]  /*7e10*/  @P0 SEL R0, R5, R0, !P2 ;  /* 0x0000000005000207 */ /* 0x000fe20005000000 */
[----:B------:R-:W-:Y:S01]  /*7e20*/  IMAD.U32 R64, RZ, RZ, UR46 ;  /* 0x0000002eff407e24 */ /* 0x000fe2000f8e00ff */
[----:B------:R-:W-:Y:S02]  /*7e30*/  LEA R27, R22, UR44, 0x3 ;  /* 0x0000002c161b7c11 */ /* 0x000fe4000f8e18ff */
[----:B------:R-:W-:Y:S02]  /*7e40*/  CS2R R38, SRZ ;  /* 0x0000000000267805 */ /* 0x000fe4000001ff00 */
[----:B------:R-:W-:Y:S02]  /*7e50*/  @P1 LOP3.LUT R0, R0, 0x1, RZ, 0xc0, !PT ;  /* 0x0000000100001812 */ /* 0x000fe400078ec0ff */
[----:B------:R-:W-:Y:S02]  /*7e60*/  CS2R R36, SRZ ;  /* 0x0000000000247805 */ /* 0x000fe4000001ff00 */
[----:B------:R-:W-:Y:S02]  /*7e70*/  SHF.L.U32 R3, R53, 0x1f, RZ ;  /* 0x0000001f35037819 */ /* 0x000fe400000006ff */
[----:B------:R-:W-:Y:S02]  /*7e80*/  CS2R R30, SRZ ;  /* 0x00000000001e7805 */ /* 0x000fe4000001ff00 */
[----:B------:R-:W-:Y:S02]  /*7e90*/  ISETP.NE.U32.OR P5, PT, R0, 0x1, !P1 ;  /* 0x000000010000780c */ /* 0x000fe40004fa5470 */
[----:B------:R-:W-:Y:S02]  /*7ea0*/  CS2R R28, SRZ ;  /* 0x00000000001c7805 */ /* 0x000fe4000001ff00 */
[----:B------:R-:W-:Y:S02]  /*7eb0*/  PLOP3.LUT P2, PT, PT, PT, UP1, 0x80, 0x8 ;  /* 0x000000000008781c */ /* 0x000fe40003f4f018 */
[----:B------:R-:W-:Y:S02]  /*7ec0*/  LEA.HI R25, R22, R22, RZ, 0x1 ;  /* 0x0000001616197211 */ /* 0x000fe400078f08ff */
[----:B------:R-:W-:Y:S02]  /*7ed0*/  LOP3.LUT P4, R50, R45, 0xff, RZ, 0xc0, !PT ;  /* 0x000000ff2d327812 */ /* 0x000fe4000788c0ff */
[----:B------:R-:W-:Y:S02]  /*7ee0*/  SEL R4, RZ, 0xffffffff, P3 ;  /* 0xffffffffff047807 */ /* 0x000fe40001800000 */
[----:B------:R-:W-:Y:S02]  /*7ef0*/  P2R R61, PR, RZ, 0x20 ;  /* 0x00000020ff3d7803 */ /* 0x000fe40000000000 */
[----:B------:R-:W-:Y:S03]  /*7f00*/  @P5 SHF.L.U32 R0, R63, 0x1f, RZ ;  /* 0x0000001f3f005819 */ /* 0x000fe600000006ff */
[----:B------:R-:W-:Y:S01]  /*7f10*/  @P2 SEL R4, R5, R4, !P4 ;  /* 0x0000000405042207 */ /* 0x000fe20006000000 */
[----:B------:R1:W3:Y:S03]  /*7f20*/  @P5 SYNCS.PHASECHK.TRANS64.TRYWAIT P1, [R2+URZ+0x350], R0 ;  /* 0x00035000020055a7 */ /* 0x0002e600080211ff */
[----:B------:R-:W-:Y:S04]  /*7f30*/  LOP3.LUT R4, R4, 0x1, RZ, 0xc0, !PT ;  /* 0x0000000104047812 */ /* 0x000fe800078ec0ff */
[----:B------:R-:W-:Y:S04]  /*7f40*/  ISETP.NE.U32.AND P2, PT, R4, 0x1, PT ;  /* 0x000000010400780c */ /* 0x000fe80003f45070 */
[----:B------:R-:W-:Y:S01]  /*7f50*/  P2R R66, PR, RZ, 0x4 ;  /* 0x00000004ff427803 */ /* 0x000fe20000000000 */
[----:B------:R4:W2:Y:S01]  /*7f60*/  SYNCS.PHASECHK.TRANS64.TRYWAIT P0, [R27+URZ+0x3b0], R3 ;  /* 0x0003b0031b0075a7 */ /* 0x0008a200080011ff */
[C---:B-1----:R-:W-:Y:S01]  /*7f70*/  IMAD.SHL.U32 R0, R25.reuse, 0x20, RZ ;  /* 0x0000002019007824 */ /* 0x042fe200078e00ff */
[----:B------:R-:W-:Y:S04]  /*7f80*/  LOP3.LUT R25, R25, 0xffe, RZ, 0xc0, !PT ;  /* 0x00000ffe19197812 */ /* 0x000fe800078ec0ff */
[----:B------:R-:W-:Y:S01]  /*7f90*/  LOP3.LUT R0, R0, 0xffffffc0, RZ, 0xc0, !PT ;  /* 0xffffffc000007812 */ /* 0x000fe200078ec0ff */
[----:B------:R-:W-:Y:S04]  /*7fa0*/  IMAD.IADD R25, R22, 0x1, -R25 ;  /* 0x0000000116197824 */ /* 0x000fe800078e0a19 */
[----:B------:R-:W-:Y:S04]  /*7fb0*/  IMAD.IADD R0, R23, 0x1, R0 ;  /* 0x0000000117007824 */ /* 0x000fe800078e0200 */
[----:B------:R-:W-:Y:S01]  /*7fc0*/  IMAD R25, R25, 0x100000, R0 ;  /* 0x0010000019197824 */ /* 0x000fe200078e0200 */
[----:B---3--:R-:W-:Y:S01]  /*7fd0*/  @P5 SEL R65, RZ, 0x1, !P1 ;  /* 0x00000001ff415807 */ /* 0x008fe20004800000 */
[----:B----4-:R-:W-:Y:S06]  /*7fe0*/  @!P5 BRA `(.L_x_144) ;  /* 0x000000000068d947 */ /* 0x010fec0003800000 */
[----:B------:R-:W-:Y:S01]  /*7ff0*/  HFMA2 R31, -RZ, RZ, 0, 0 ;  /* 0x00000000ff1f7431 */ /* 0x000fe200000001ff */
[----:B------:R-:W-:Y:S01]  /*8000*/  ISETP.NE.AND P1, PT, R65, RZ, PT ;  /* 0x000000ff4100720c */ /* 0x000fe20003f25270 */
[----:B------:R-:W-:Y:S01]  /*8010*/  IMAD.U32 R0, RZ, RZ, UR46 ;  /* 0x0000002eff007e24 */ /* 0x000fe2000f8e00ff */
[----:B------:R-:W-:Y:S11]  /*8020*/  BSSY B0, `(.L_x_145) ;  /* 0x0000005000007945 */ /* 0x000ff60003800000 */
[----:B------:R-:W-:Y:S05]  /*8030*/  @P1 BRA `(.L_x_146) ;  /* 0x00000000000c1947 */ /* 0x000fea0003800000 */
[----:B------:R-:W-:Y:S04]  /*8040*/  SHF.L.U32 R4, R63, 0x1f, RZ ;  /* 0x0000001f3f047819 */ /* 0x000fe800000006ff */
[----:B------:R-:W1:Y:S02]  /*8050*/  SYNCS.PHASECHK.TRANS64.TRYWAIT P1, [R2+URZ+0x350], R4 ;  /* 0x00035004020075a7 */ /* 0x000e6400080211ff */
[----:B-1----:R-:W-:Y:S05]  /*8060*/  @!P1 BRA `(.L_x_147) ;  /* 0x00000030004c9947 */ /* 0x002fea0003800000 */
.L_x_146:
[----:B------:R-:W-:Y:S05]  /*8070*/  BSYNC B0 ;  /* 0x0000000000007941 */ /* 0x000fea0003800000 */
.L_x_145:
[----:B------:R-:W-:Y:S01]  /*8080*/  ISETP.NE.AND P1, PT, R66, RZ, PT ;  /* 0x000000ff4200720c */ /* 0x000fe20003f25270 */
[----:B------:R-:W-:Y:S01]  /*8090*/  IMAD.MOV.U32 R30, RZ, RZ, RZ ;  /* 0x000000ffff1e7224 */ /* 0x000fe200078e00ff */
[----:B------:R-:W-:Y:S02]  /*80a0*/  CS2R R28, SRZ ;  /* 0x00000000001c7805 */ /* 0x000fe4000001ff00 */
[----:B------:R-:W-:Y:S02]  /*80b0*/  CS2R R38, SRZ ;  /* 0x0000000000267805 */ /* 0x000fe4000001ff00 */
[----:B------:R-:W-:Y:S07]  /*80c0*/  CS2R R36, SRZ ;  /* 0x0000000000247805 */ /* 0x000fee000001ff00 */
[----:B-1----:R-:W-:Y:S01]  /*80d0*/  @P1 IMAD R2, R0, 0x800, R44 ;  /* 0x0000080000021824 */ /* 0x002fe200078e022c */
[----:B------:R-:W-:Y:S05]  /*80e0*/  @P1 WARPSYNC.ALL ;  /* 0x0000000000001948 */ /* 0x000fea0003800000 */
[----:B------:R-:W-:Y:S01]  /*80f0*/  @P1 LEA R2, R2, UR44, 0x1 ;  /* 0x0000002c02021c11 */ /* 0x000fe2000f8e08ff */
[----:B------:R-:W-:Y:S04]  /*8100*/  UIADD3 UR4, UPT, UPT, UR46, 0x1, URZ ;  /* 0x000000012e047890 */ /* 0x000fe8000fffe0ff */
[----:B------:R1:W3:Y:S01]  /*8110*/  @P1 LDSM.16.M88.4 R28, [R2+0x600] ;  /* 0x00060000021c183b */ /* 0x0002e20000000200 */
[----:B------:R-:W-:Y:S01]  /*8120*/  UISETP.NE.AND UP0, UPT, UR4, 0x3, UPT ;  /* 0x000000030400788c */ /* 0x000fe2000bf05270 */
[----:B------:R-:W-:Y:S03]  /*8130*/  @P1 IMAD R0, R54, 0x2, R2 ;  /* 0x0000000236001824 */ /* 0x000fe600078e0202 */
[----:B------:R-:W-:Y:S02]  /*8140*/  USEL UR5, URZ, 0x1, UP0 ;  /* 0x00000001ff057887 */ /* 0x000fe40008000000 */
[----:B------:R1:W4:Y:S01]  /*8150*/  @P1 LDSM.16.M88.4 R36, [R0+0x600] ;  /* 0x000600000024183b */ /* 0x0003220000000200 */
[----:B------:R-:W-:Y:S03]  /*8160*/  USEL UR4, UR4, URZ, UP0 ;  /* 0x000000ff04047287 */ /* 0x000fe60008000000 */
[----:B------:R-:W-:Y:S03]  /*8170*/  LOP3.LUT R63, R63, UR5, RZ, 0x3c, !PT ;  /* 0x000000053f3f7c12 */ /* 0x000fe6000f8e3cff */
[----:B------:R-:W-:Y:S02]  /*8180*/  IMAD.U32 R64, RZ, RZ, UR4 ;  /* 0x00000004ff407e24 */ /* 0x000fe4000f8e00ff */
.L_x_144:
[----:B------:R-:W-:Y:S05]  /*8190*/  BSYNC B1 ;  /* 0x0000000000017941 */ /* 0x000fea0003800000 */
.L_x_143:
[----:B-1----:R-:W-:Y:S04]  /*81a0*/  SHF.R.U32.HI R0, RZ, 0x15, R25 ;  /* 0x00000015ff007819 */ /* 0x002fe80000011619 */
[----:B------:R-:W-:Y:S01]  /*81b0*/  LOP3.LUT P1, RZ, R0, 0x3, R46, 0x48, !PT ;  /* 0x0000000300ff7812 */ /* 0x000fe2000782482e */
[----:B------:R-:W-:Y:S01]  /*81c0*/  @!UPT UIADD3 URZ, UPT, UPT, URZ, URZ, URZ ;  /* 0x000000fffffff290 */ /* 0x000fe2000fffe0ff */
[----:B--2---:R-:W-:Y:S11]  /*81d0*/  @P0 BRA `(.L_x_148) ;  /* 0x0000000000080947 */ /* 0x004ff60003800000 */
[----:B------:R-:W1:Y:S02]  /*81e0*/  SYNCS.PHASECHK.TRANS64.TRYWAIT P0, [R27+URZ+0x3b0], R3 ;  /* 0x0003b0031b0075a7 */ /* 0x000e6400080011ff */
[----:B-1----:R-:W-:Y:S05]  /*81f0*/  @!P0 BRA `(.L_x_149) ;  /* 0x0000002c00fc8947 */ /* 0x002fea0003800000 */
.L_x_148:
[----:B------:R-:W-:Y:S05]  /*8200*/  @!P1 BRA `(.L_x_150) ;  /* 0x0000000000409947 */ /* 0x000fea0003800000 */
[----:B------:R-:W2:Y:S01]  /*8210*/  LDCU.64 UR8, c[0x4][0x70] ;  /* 0x01000e00ff0877ac */ /* 0x000ea20008000a00 */
[----:B-1----:R-:W-:Y:S01]  /*8220*/  MOV R3, 0x0 ;  /* 0x0000000000037802 */ /* 0x002fe20000000f00 */
[----:B------:R-:W-:Y:S02]  /*8230*/  HFMA2 R12, -RZ, RZ, 0, 5.9604644775390625e-08 ;  /* 0x00000001ff0c7431 */ /* 0x000fe400000001ff */
[----:B------:R-:W-:Y:S02]  /*8240*/  IMAD.MOV.U32 R8, RZ, RZ, 0x192 ;  /* 0x00000192ff087424 */ /* 0x000fe400078e00ff */
[----:B------:R-:W-:Y:S01]  /*8250*/  IMAD.MOV.U32 R13, RZ, RZ, RZ ;  /* 0x000000ffff0d7224 */ /* 0x000fe200078e00ff */
[----:B------:R-:W1:Y:S01]  /*8260*/  LDCU.64 UR6, c[0x4][0x78] ;  /* 0x01000f00ff0677ac */ /* 0x000e620008000a00 */
[----:B------:R-:W3:Y:S01]  /*8270*/  LDC.64 R2, c[0x4][R3] ;  /* 0x0100000003027b82 */ /* 0x000ee20000000a00 */
[----:B------:R-:W5:Y:S01]  /*8280*/  LDCU.64 UR4, c[0x4][0x10] ;  /* 0x01000200ff0477ac */ /* 0x000f620008000a00 */
[----:B--2---:R-:W-:Y:S01]  /*8290*/  MOV R5, UR9 ;  /* 0x0000000900057c02 */ /* 0x004fe20008000f00 */
[----:B------:R-:W-:Y:S01]  /*82a0*/  IMAD.U32 R4, RZ, RZ, UR8 ;  /* 0x00000008ff047e24 */ /* 0x000fe2000f8e00ff */
[----:B-1----:R-:W-:Y:S01]  /*82b0*/  MOV R7, UR7 ;  /* 0x0000000700077c02 */ /* 0x002fe20008000f00 */
[----:B------:R-:W-:Y:S01]  /*82c0*/  IMAD.U32 R6, RZ, RZ, UR6 ;  /* 0x00000006ff067e24 */ /* 0x000fe2000f8e00ff */
[----:B-----5:R-:W-:Y:S01]  /*82d0*/  MOV R11, UR5 ;  /* 0x00000005000b7c02 */ /* 0x020fe20008000f00 */
[----:B------:R-:W-:Y:S02]  /*82e0*/  IMAD.U32 R10, RZ, RZ, UR4 ;  /* 0x00000004ff0a7e24 */ /* 0x000fe4000f8e00ff */
[----:B------:R-:W-:Y:S07]  /*82f0*/  LEPC R20, `(.L_x_150) ;  /* 0x000000001014794e */ /* 0x000fee0000000000 */
[----:B---34-:R-:W-:Y:S05]  /*8300*/  CALL.ABS.NOINC R2 ;  /* 0x0000000002007343 */ /* 0x018fea0003c00000 */
.L_x_150:
[----:B------:R-:W-:Y:S05]  /*8310*/  WARPSYNC.ALL ;  /* 0x0000000000007948 */ /* 0x000fea0003800000 */
[----:B------:R-:W-:Y:S01]  /*8320*/  R2UR UR4, R25 ;  /* 0x00000000190472ca */ /* 0x000fe200000e0000 */
[----:B-1-3--:R-:W-:Y:S01]  /*8330*/  HADD2.F32 R3, -RZ, R28.H0_H0 ;  /* 0x2000001cff037230 */ /* 0x00afe20000004100 */
[----:B------:R-:W-:Y:S01]  /*8340*/  SHF.L.U32 R62, R54, 0x1, RZ ;  /* 0x00000001363e7819 */ /* 0x000fe200000006ff */
[----:B------:R-:W-:Y:S01]  /*8350*/  HADD2.F32 R20, -RZ, R30.H0_H0 ;  /* 0x2000001eff147230 */ /* 0x000fe20000004100 */
[----:B------:R-:W-:Y:S01]  /*8360*/  ISETP.NE.AND P0, PT, R55, RZ, PT ;  /* 0x000000ff3700720c */ /* 0x000fe20003f05270 */
[----:B------:R-:W-:Y:S08]  /*8370*/  BSSY.RECONVERGENT B0, `(.L_x_151) ;  /* 0x000004e000007945 */ /* 0x000ff00003800200 */
[----:B------:R-:W1:Y:S02]  /*8380*/  LDTM.16dp256bit.x4 R4, tmem[UR4] ;  /* 0x00000004000479ee */ /* 0x000e640008120000 */
[C---:B-1----:R-:W-:Y:S01]  /*8390*/  FMUL R0, R24.reuse, R4 ;  /* 0x0000000418007220 */ /* 0x042fe20000400000 */
[----:B------:R-:W-:Y:S02]  /*83a0*/  HADD2.F32 R4, -RZ, R28.H1_H1 ;  /* 0x3000001cff047230 */ /* 0x000fe40000004100 */
[----:B------:R-:W-:Y:S01]  /*83b0*/  FMUL R2, R24, R5 ;  /* 0x0000000518027220 */ /* 0x000fe20000400000 */
[--C-:B------:R-:W-:Y:S02]  /*83c0*/  HADD2.F32 R5, -RZ, R29.reuse.H0_H0 ;  /* 0x2000001dff057230 */ /* 0x100fe40000004100 */
[----:B------:R-:W-:Y:S01]  /*83d0*/  FFMA R0, R26, R3, R0 ;  /* 0x000000031a007223 */ /* 0x000fe20000000000 */
[----:B------:R-:W-:Y:S01]  /*83e0*/  FMUL R3, R24, R6 ;  /* 0x0000000618037220 */ /* 0x000fe20000400000 */
[----:B------:R-:W-:Y:S02]  /*83f0*/  HADD2.F32 R6, -RZ, R29.H1_H1 ;  /* 0x3000001dff067230 */ /* 0x000fe40000004100 */
[----:B------:R-:W-:Y:S01]  /*8400*/  FFMA R2, R26, R4, R2 ;  /* 0x000000041a027223 */ /* 0x000fe20000000002 */
[----:B------:R-:W-:Y:S01]  /*8410*/  FMUL R7, R24, R7 ;  /* 0x0000000718077220 */ /* 0x000fe20000400000 */
[----:B------:R-:W-:Y:S01]  /*8420*/  FFMA R3, R26, R5, R3 ;  /* 0x000000051a037223 */ /* 0x000fe20000000003 */
[C---:B------:R-:W-:Y:S01]  /*8430*/  FMUL R4, R24.reuse, R8 ;  /* 0x0000000818047220 */ /* 0x040fe20000400000 */
[----:B------:R-:W-:Y:S01]  /*8440*/  FMUL R5, R24, R9 ;  /* 0x0000000918057220 */ /* 0x000fe20000400000 */
[----:B------:R-:W-:Y:S01]  /*8450*/  F2FP.F16.F32.PACK_AB R32, R2, R0 ;  /* 0x000000000220723e */ /* 0x000fe200000000ff */
[C---:B------:R-:W-:Y:S01]  /*8460*/  FFMA R7, R26.reuse, R6, R7 ;  /* 0x000000061a077223 */ /* 0x040fe20000000007 */
[----:B------:R-:W-:Y:S02]  /*8470*/  HADD2.F32 R0, -RZ, R30.H1_H1 ;  /* 0x3000001eff007230 */ /* 0x000fe40000004100 */
[----:B------:R-:W-:Y:S01]  /*8480*/  FFMA R4, R26, R20, R4 ;  /* 0x000000141a047223 */ /* 0x000fe20000000004 */
[--C-:B------:R-:W-:Y:S02]  /*8490*/  HADD2.F32 R2, -RZ, R31.reuse.H0_H0 ;  /* 0x2000001fff027230 */ /* 0x100fe40000004100 */
[----:B------:R-:W-:Y:S01]  /*84a0*/  FMUL R6, R24, R10 ;  /* 0x0000000a18067220 */ /* 0x000fe20000400000 */
[----:B------:R-:W-:Y:S01]  /*84b0*/  F2FP.F16.F32.PACK_AB R33, R7, R3 ;  /* 0x000000030721723e */ /* 0x000fe200000000ff */
[----:B------:R-:W-:Y:S02]  /*84c0*/  HADD2.F32 R3, -RZ, R31.H1_H1 ;  /* 0x3000001fff037230 */ /* 0x000fe40000004100 */
[----:B------:R-:W-:Y:S01]  /*84d0*/  FFMA R5, R26, R0, R5 ;  /* 0x000000001a057223 */ /* 0x000fe20000000005 */
[C---:B------:R-:W-:Y:S01]  /*84e0*/  FMUL R11, R24.reuse, R11 ;  /* 0x0000000b180b7220 */ /* 0x040fe20000400000 */
[--C-:B----4-:R-:W-:Y:S02]  /*84f0*/  HADD2.F32 R7, -RZ, R36.reuse.H0_H0 ;  /* 0x20000024ff077230 */ /* 0x110fe40000004100 */
[C---:B------:R-:W-:Y:S01]  /*8500*/  FMUL R8, R24.reuse, R12 ;  /* 0x0000000c18087220 */ /* 0x040fe20000400000 */
[----:B------:R-:W-:Y:S02]  /*8510*/  HADD2.F32 R0, -RZ, R36.H1_H1 ;  /* 0x30000024ff007230 */ /* 0x000fe40000004100 */
[----:B------:R-:W-:Y:S01]  /*8520*/  FMUL R9, R24, R13 ;  /* 0x0000000d18097220 */ /* 0x000fe20000400000 */
[C---:B------:R-:W-:Y:S01]  /*8530*/  FFMA R6, R26.reuse, R2, R6 ;  /* 0x000000021a067223 */ /* 0x040fe20000000006 */
[C---:B------:R-:W-:Y:S01]  /*8540*/  FFMA R11, R26.reuse, R3, R11 ;  /* 0x000000031a0b7223 */ /* 0x040fe2000000000b */
[C---:B------:R-:W-:Y:S01]  /*8550*/  FFMA R8, R26.reuse, R7, R8 ;  /* 0x000000071a087223 */ /* 0x040fe20000000008 */
[----:B------:R-:W-:Y:S01]  /*8560*/  FFMA R9, R26, R0, R9 ;  /* 0x000000001a097223 */ /* 0x000fe20000000009 */
[--C-:B------:R-:W-:Y:S02]  /*8570*/  HADD2.F32 R2, -RZ, R37.reuse.H0_H0 ;  /* 0x20000025ff027230 */ /* 0x100fe40000004100 */
[C---:B------:R-:W-:Y:S01]  /*8580*/  FMUL R10, R24.reuse, R14 ;  /* 0x0000000e180a7220 */ /* 0x040fe20000400000 */
[----:B------:R-:W-:Y:S02]  /*8590*/  HADD2.F32 R0, -RZ, R37.H1_H1 ;  /* 0x30000025ff007230 */ /* 0x000fe40000004100 */
[----:B------:R-:W-:Y:S01]  /*85a0*/  FMUL R15, R24, R15 ;  /* 0x0000000f180f7220 */ /* 0x000fe20000400000 */
[----:B------:R-:W-:Y:S01]  /*85b0*/  F2FP.F16.F32.PACK_AB R34, R5, R4 ;  /* 0x000000040522723e */ /* 0x000fe200000000ff */
[----:B------:R-:W-:Y:S01]  /*85c0*/  FFMA R10, R26, R2, R10 ;  /* 0x000000021a0a7223 */ /* 0x000fe2000000000a */
[----:B------:R-:W-:Y:S01]  /*85d0*/  FMUL R12, R24, R16 ;  /* 0x00000010180c7220 */ /* 0x000fe20000400000 */
[----:B------:R-:W-:Y:S01]  /*85e0*/  FFMA R15, R26, R0, R15 ;  /* 0x000000001a0f7223 */ /* 0x000fe2000000000f */
[--C-:B------:R-:W-:Y:S01]  /*85f0*/  HADD2.F32 R0, -RZ, R38.reuse.H0_H0 ;  /* 0x20000026ff007230 */ /* 0x100fe20000004100 */
[----:B------:R-:W-:Y:S01]  /*8600*/  MOV R5, UR46 ;  /* 0x0000002e00057c02 */ /* 0x000fe20008000f00 */
[----:B------:R-:W-:Y:S02]  /*8610*/  HADD2.F32 R2, -RZ, R38.H1_H1 ;  /* 0x30000026ff027230 */ /* 0x000fe40000004100 */
[C---:B------:R-:W-:Y:S01]  /*8620*/  FMUL R13, R24.reuse, R17 ;  /* 0x00000011180d7220 */ /* 0x040fe20000400000 */
[--C-:B------:R-:W-:Y:S02]  /*8630*/  HADD2.F32 R3, -RZ, R39.reuse.H0_H0 ;  /* 0x20000027ff037230 */ /* 0x100fe40000004100 */
[C---:B------:R-:W-:Y:S01]  /*8640*/  FMUL R14, R24.reuse, R18 ;  /* 0x00000012180e7220 */ /* 0x040fe20000400000 */
[----:B------:R-:W-:Y:S02]  /*8650*/  HADD2.F32 R4, -RZ, R39.H1_H1 ;  /* 0x30000027ff047230 */ /* 0x000fe40000004100 */
[----:B------:R-:W-:Y:S01]  /*8660*/  FMUL R19, R24, R19 ;  /* 0x0000001318137220 */ /* 0x000fe20000400000 */
[C---:B------:R-:W-:Y:S01]  /*8670*/  FFMA R12, R26.reuse, R0, R12 ;  /* 0x000000001a0c7223 */ /* 0x040fe2000000000c */
[----:B------:R-:W-:Y:S01]  /*8680*/  LEA R5, R5, R44, 0xb ;  /* 0x0000002c05057211 */ /* 0x000fe200078e58ff */
[C---:B------:R-:W-:Y:S01]  /*8690*/  FFMA R13, R26.reuse, R2, R13 ;  /* 0x000000021a0d7223 */ /* 0x040fe2000000000d */
[C---:B------:R-:W-:Y:S01]  /*86a0*/  FFMA R14, R26.reuse, R3, R14 ;  /* 0x000000031a0e7223 */ /* 0x040fe2000000000e */
[----:B------:R-:W-:Y:S01]  /*86b0*/  FFMA R19, R26, R4, R19 ;  /* 0x000000041a137223 */ /* 0x000fe20000000013 */
[----:B------:R-:W-:Y:S02]  /*86c0*/  F2FP.F16.F32.PACK_AB R35, R11, R6 ;  /* 0x000000060b23723e */ /* 0x000fe400000000ff */
[----:B------:R-:W-:Y:S02]  /*86d0*/  LEA R5, R5, UR44, 0x1 ;  /* 0x0000002c05057c11 */ /* 0x000fe4000f8e08ff */
[----:B------:R-:W-:Y:S02]  /*86e0*/  F2FP.F16.F32.PACK_AB R8, R9, R8 ;  /* 0x000000080908723e */ /* 0x000fe400000000ff */
[----:B------:R-:W-:Y:S01]  /*86f0*/  F2FP.F16.F32.PACK_AB R9, R15, R10 ;  /* 0x0000000a0f09723e */ /* 0x000fe200000000ff */
[----:B------:R1:W-:Y:S01]  /*8700*/  STSM.16.M88.4 [R5+0x600], R32 ;  /* 0x0006002005007844 */ /* 0x0003e20000000200 */
[----:B------:R-:W-:Y:S02]  /*8710*/  F2FP.F16.F32.PACK_AB R10, R13, R12 ;  /* 0x0000000c0d0a723e */ /* 0x000fe400000000ff */
[----:B------:R-:W-:Y:S02]  /*8720*/  F2FP.F16.F32.PACK_AB R11, R19, R14 ;  /* 0x0000000e130b723e */ /* 0x000fe400000000ff */
[----:B------:R-:W-:Y:S05]  /*8730*/  IADD3 R0, PT, PT, R62, 0x600, R5 ;  /* 0x000006003e007810 */ /* 0x000fea0007ffe005 */
[----:B------:R1:W-:Y:S01]  /*8740*/  STSM.16.M88.4 [R0], R8 ;  /* 0x0000000800007844 */ /* 0x0003e20000000200 */
[----:B------:R-:W-:Y:S01]  /*8750*/  @!PT LDS RZ, [RZ] ;  /* 0x00000000fffff984 */ /* 0x000fe20000000800 */
[----:B------:R-:W-:Y:S01]  /*8760*/  @!PT LDS RZ, [RZ] ;  /* 0x00000000fffff984 */ /* 0x000fe20000000800 */
[----:B------:R-:W-:Y:S01]  /*8770*/  @!PT LDS RZ, [RZ] ;  /* 0x00000000fffff984 */ /* 0x000fe20000000800 */
[----:B------:R-:W-:Y:S01]  /*8780*/  @!PT LDS RZ, [RZ] ;  /* 0x00000000fffff984 */ /* 0x000fe20000000800 */
[----:B------:R2:W-:Y:S07]  /*8790*/  MEMBAR.ALL.CTA ;  /* 0x0000000000007992 */ /* 0x0005ee0000008000 */
[----:B--2---:R-:W2:Y:S02]  /*87a0*/  FENCE.VIEW.ASYNC.S ;  /* 0x00000000000073c6 */ /* 0x004ea40000000000 */
[----:B--2---:R-:W-:Y:S06]  /*87b0*/  BAR.SYNC.DEFER_BLOCKING 0x1, 0x80 ;  /* 0x0042000000007b1d */ /* 0x004fec0000010000 */
[----:B------:R-:W-:Y:S05]  /*87c0*/  @P0 BRA `(.L_x_152) ;  /* 0x0000000000200947 */ /* 0x000fea0003800000 */
[----:B------:R-:W2:Y:S01]  /*87d0*/  LDCU.64 UR6, c[0x0][0x348] ;  /* 0x00006900ff0677ac */ /* 0x000ea20008000a00 */
[----:B------:R-:W-:Y:S01]  /*87e0*/  ULEA UR5, UR46, UR44, 0xc ;  /* 0x0000002c2e057291 */ /* 0x000fe2000f8e60ff */
[----:B------:R-:W-:Y:S03]  /*87f0*/  UMOV UR51, UR36 ;  /* 0x0000002400337c82 */ /* 0x000fe60008000000 */
[----:B------:R-:W-:Y:S02]  /*8800*/  UIADD3 UR48, UPT, UPT, UR5, 0x600, URZ ;  /* 0x0000060005307890 */ /* 0x000fe4000fffe0ff */
[----:B--2---:R-:W-:Y:S04]  /*8810*/  UIADD3 UR4, UP0, UPT, UR6, 0x680, URZ ;  /* 0x0000068006047890 */ /* 0x004fe8000ff1e0ff */
[----:B------:R-:W-:Y:S09]  /*8820*/  UIADD3.X UR5, UPT, UPT, URZ, UR7, URZ, UP0, !UPT ;  /* 0x00000007ff057290 */ /* 0x000ff200087fe4ff */
[----:B------:R2:W-:Y:S02]  /*8830*/  UTMASTG.3D [UR48], [UR4] ;  /* 0x00000030040073b5 */ /* 0x0005e40008010000 */
[----:B--2---:R0:W-:Y:S02]  /*8840*/  UTMACMDFLUSH ;  /* 0x00000000000079b7 */ /* 0x0041e40000000000 */
.L_x_152:
[----:B------:R-:W-:Y:S05]  /*8850*/  BSYNC.RECONVERGENT B0 ;  /* 0x0000000000007941 */ /* 0x000fea0003800200 */
.L_x_151:
[----:B------:R-:W-:Y:S01]  /*8860*/  UIADD3 UR47, UPT, UPT, UR46, 0x1, URZ ;  /* 0x000000012e2f7890 */ /* 0x000fe2000fffe0ff */
[----:B------:R-:W-:Y:S03]  /*8870*/  BSSY.RECONVERGENT B0, `(.L_x_153) ;  /* 0x0000005000007945 */ /* 0x000fe60003800200 */
[----:B------:R-:W-:Y:S04]  /*8880*/  UISETP.NE.AND UP0, UPT, UR47, 0x3, UPT ;  /* 0x000000032f00788c */ /* 0x000fe8000bf05270 */
[----:B------:R-:W-:Y:S01]  /*8890*/  USEL UR45, UR47, URZ, UP0 ;  /* 0x000000ff2f2d7287 */ /* 0x000fe20008000000 */
[----:B------:R-:W-:Y:S11]  /*88a0*/  @P0 BRA `(.L_x_154) ;  /* 0x0000000000040947 */ /* 0x000ff60003800000 */
[----:B------:R-:W-:Y:S04]  /*88b0*/  DEPBAR.LE SB0, 0x1 ;  /* 0x000080400000791a */ /* 0x000fe80000000000 */
.L_x_154:
[----:B------:R-:W-:Y:S05]  /*88c0*/  BSYNC.RECONVERGENT B0 ;  /* 0x0000000000007941 */ /* 0x000fea0003800200 */
.L_x_153:
[----:B------:R-:W-:Y:S01]  /*88d0*/  BAR.SYNC.DEFER_BLOCKING 0x1, 0x80 ;  /* 0x0042000000007b1d */ /* 0x000fe20000010000 */
[----:B------:R-:W-:Y:S01]  /*88e0*/  ISETP.NE.AND P1, PT, R61, RZ, PT ;  /* 0x000000ff3d00720c */ /* 0x000fe20003f25270 */
[----:B------:R-:W-:Y:S01]  /*88f0*/  UISETP.NE.AND UP0, UPT, UR53, URZ, UPT ;  /* 0x000000ff3500728c */ /* 0x000fe2000bf05270 */
[----:B------:R-:W-:Y:S11]  /*8900*/  LEA R2, R64, UR44, 0x3 ;  /* 0x0000002c40027c11 */ /* 0x000ff6000f8e18ff */
[----:B------:R-:W-:Y:S01]  /*8910*/  @P1 SHF.L.U32 R3, R63, 0x1f, RZ ;  /* 0x0000001f3f031819 */ /* 0x000fe200000006ff */
[----:B------:R-:W-:Y:S06]  /*8920*/  BRA.U !UP0, `(.L_x_155) ;  /* 0x0000000108247547 */ /* 0x000fec000b800000 */
[----:B------:R-:W-:Y:S01]  /*8930*/  IMAD.U32 R4, RZ, RZ, UR52 ;  /* 0x00000034ff047e24 */ /* 0x000fe2000f8e00ff */
[----:B-1----:R-:W-:Y:S01]  /*8940*/  MOV R0, UR54 ;  /* 0x0000003600007c02 */ /* 0x002fe20008000f00 */
[----:B------:R-:W-:Y:S03]  /*8950*/  UIADD3 UR4, UPT, UPT, UR52, 0x1, URZ ;  /* 0x0000000134047890 */ /* 0x000fe6000fffe0ff */
[----:B------:R-:W-:Y:S01]  /*8960*/  @P1 LEA R4, R4, UR44, 0x3 ;  /* 0x0000002c04041c11 */ /* 0x000fe2000f8e18ff */
[----:B------:R-:W-:Y:S04]  /*8970*/  UISETP.NE.AND UP0, UPT, UR4, 0x3, UPT ;  /* 0x000000030400788c */ /* 0x000fe8000bf05270 */
[----:B------:R-:W-:Y:S01]  /*8980*/  @P1 VIADD R4, R4, 0x368 ;  /* 0x0000036804041836 */ /* 0x000fe20000000000 */
[----:B------:R-:W-:Y:S04]  /*8990*/  USEL UR52, UR4, URZ, UP0 ;  /* 0x000000ff04347287 */ /* 0x000fe80008000000 */
[----:B------:R-:W-:Y:S04]  /*89a0*/  @P1 PRMT R0, R0, 0x654, R4 ;  /* 0x0000065400001816 */ /* 0x000fe80000000004 */
[----:B------:R2:W-:Y:S04]  /*89b0*/  @P1 SYNCS.ARRIVE.TRANS64.RED.A1T0 RZ, [R0+URZ], RZ ;  /* 0x000000ff00ff19a7 */ /* 0x0005e800081004ff */
.L_x_155:
[----:B------:R-:W3:Y:S01]  /*89c0*/  @P1 SYNCS.PHASECHK.TRANS64.TRYWAIT P0, [R2+URZ+0x350], R3 ;  /* 0x00035003020015a7 */ /* 0x000ee200080011ff */
[----:B------:R-:W-:Y:S01]  /*89d0*/  BSSY B1, `(.L_x_156) ;  /* 0x0000013000017945 */ /* 0x000fe20003800000 */
[----:B---3--:R-:W-:Y:S03]  /*89e0*/  @P1 SEL R65, RZ, 0x1, !P0 ;  /* 0x00000001ff411807 */ /* 0x008fe60004000000 */
[----:B------:R-:W-:Y:S05]  /*89f0*/  @!P1 BRA `(.L_x_157) ;  /* 0x0000000000409947 */ /* 0x000fea0003800000 */
[----:B------:R-:W-:Y:S01]  /*8a00*/  ISETP.NE.AND P1, PT, R66, RZ, PT ;  /* 0x000000ff4200720c */ /* 0x000fe20003f25270 */
[----:B------:R-:W-:Y:S01]  /*8a10*/  BSSY B0, `(.L_x_158) ;  /* 0x0000009000007945 */ /* 0x000fe20003800000 */
[----:B------:R-:W-:Y:S11]  /*8a20*/  ISETP.NE.AND P0, PT, R65, RZ, PT ;  /* 0x000000ff4100720c */ /* 0x000ff60003f05270 */
[----:B------:R-:W-:Y:S05]  /*8a30*/  @P1 IMAD R3, R64, 0x800, R44 ;  /* 0x0000080040031824 */ /* 0x000fea00078e022c */
[----:B------:R-:W-:Y:S05]  /*8a40*/  @P1 LEA R3, R3, UR44, 0x1 ;  /* 0x0000002c03031c11 */ /* 0x000fea000f8e08ff */
[----:B-12---:R-:W-:Y:S01]  /*8a50*/  @P1 IMAD.IADD R0, R62, 0x1, R3 ;  /* 0x000000013e001824 */ /* 0x006fe200078e0203 */
[----:B------:R-:W-:Y:S06]  /*8a60*/  @P0 BRA `(.L_x_159) ;  /* 0x00000000000c0947 */ /* 0x000fec0003800000 */
[----:B------:R-:W-:Y:S04]  /*8a70*/  SHF.L.U32 R63, R63, 0x1f, RZ ;  /* 0x0000001f3f3f7819 */ /* 0x000fe800000006ff */
[----:B------:R-:W1:Y:S02]  /*8a80*/  SYNCS.PHASECHK.TRANS64.TRYWAIT P0, [R2+URZ+0x350], R63 ;  /* 0x0003503f020075a7 */ /* 0x000e6400080011ff */
[----:B-1----:R-:W-:Y:S05]  /*8a90*/  @!P0 BRA `(.L_x_160) ;  /* 0x0000002400e88947 */ /* 0x002fea0003800000 */
.L_x_159:
[----:B------:R-:W-:Y:S05]  /*8aa0*/  BSYNC B0 ;  /* 0x0000000000007941 */ /* 0x000fea0003800000 */
.L_x_158:
[----:B------:R-:W-:Y:S11]  /*8ab0*/  ISETP.NE.AND P0, PT, R66, RZ, PT ;  /* 0x000000ff4200720c */ /* 0x000ff60003f05270 */
[----:B------:R-:W-:Y:S02]  /*8ac0*/  @!UPT UIADD3 URZ, UPT, UPT, URZ, URZ, URZ ;  /* 0x000000fffffff290 */ /* 0x000fe4000fffe0ff */
[----:B------:R-:W-:Y:S05]  /*8ad0*/  @P0 WARPSYNC.ALL ;  /* 0x0000000000000948 */ /* 0x000fea0003800000 */
[----:B------:R3:W4:Y:S04]  /*8ae0*/  @P0 LDSM.16.M88.4 R28, [R3+0x600] ;  /* 0x00060000031c083b */ /* 0x0007280000000200 */
[----:B------:R3:W2:Y:S02]  /*8af0*/  @P0 LDSM.16.M88.4 R36, [R0+0x600] ;  /* 0x000600000024083b */ /* 0x0006a40000000200 */
.L_x_157:
[----:B------:R-:W-:Y:S05]  /*8b00*/  BSYNC B1 ;  /* 0x0000000000017941 */ /* 0x000fea0003800000 */
.L_x_156:
[----:B-123--:R-:W-:Y:S05]  /*8b10*/  VIADD R0, R25, 0x20 ;  /* 0x0000002019007836 */ /* 0x00efea0000000000 */
[----:B------:R-:W-:Y:S04]  /*8b20*/  SHF.R.U32.HI R0, RZ, 0x15, R0 ;  /* 0x00000015ff007819 */ /* 0x000fe80000011600 */
[----:B------:R-:W-:Y:S11]  /*8b30*/  LOP3.LUT P0, RZ, R0, 0x3, R46, 0x48, !PT ;  /* 0x0000000300ff7812 */ /* 0x000ff6000780482e */
[----:B------:R-:W-:Y:S02]  /*8b40*/  @!UPT UIADD3 URZ, UPT, UPT, URZ, URZ, URZ ;  /* 0x000000fffffff290 */ /* 0x000fe4000fffe0ff */
[----:B------:R-:W-:Y:S05]  /*8b50*/  @!P0 BRA `(.L_x_161) ;  /* 0x0000000000408947 */ /* 0x000fea0003800000 */
[----:B------:R-:W1:Y:S01]  /*8b60*/  LDCU.64 UR8, c[0x4][0x70] ;  /* 0x01000e00ff0877ac */ /* 0x000e620008000a00 */
[----:B------:R-:W-:Y:S01]  /*8b70*/  MOV R3, 0x0 ;  /* 0x0000000000037802 */ /* 0x000fe20000000f00 */
[----:B------:R-:W-:Y:S02]  /*8b80*/  HFMA2 R12, -RZ, RZ, 0, 5.9604644775390625e-08 ;  /* 0x00000001ff0c7431 */ /* 0x000fe400000001ff */
[----:B------:R-:W-:Y:S02]  /*8b90*/  IMAD.MOV.U32 R8, RZ, RZ, 0x192 ;  /* 0x00000192ff087424 */ /* 0x000fe400078e00ff */
[----:B------:R-:W-:Y:S01]  /*8ba0*/  IMAD.MOV.U32 R13, RZ, RZ, RZ ;  /* 0x000000ffff0d7224 */ /* 0x000fe200078e00ff */
[----:B------:R-:W2:Y:S01]  /*8bb0*/  LDCU.64 UR6, c[0x4][0x78] ;  /* 0x01000f00ff0677ac */ /* 0x000ea20008000a00 */
[----:B------:R-:W3:Y:S01]  /*8bc0*/  LDC.64 R2, c[0x4][R3] ;  /* 0x0100000003027b82 */ /* 0x000ee20000000a00 */
[----:B------:R-:W5:Y:S01]  /*8bd0*/  LDCU.64 UR4, c[0x4][0x10] ;  /* 0x01000200ff0477ac */ /* 0x000f620008000a00 */
[----:B-1----:R-:W-:Y:S01]  /*8be0*/  MOV R5, UR9 ;  /* 0x0000000900057c02 */ /* 0x002fe20008000f00 */
[----:B------:R-:W-:Y:S01]  /*8bf0*/  IMAD.U32 R4, RZ, RZ, UR8 ;  /* 0x00000008ff047e24 */ /* 0x000fe2000f8e00ff */
[----:B--2---:R-:W-:Y:S01]  /*8c00*/  MOV R7, UR7 ;  /* 0x0000000700077c02 */ /* 0x004fe20008000f00 */
[----:B------:R-:W-:Y:S01]  /*8c10*/  IMAD.U32 R6, RZ, RZ, UR6 ;  /* 0x00000006ff067e24 */ /* 0x000fe2000f8e00ff */
[----:B-----5:R-:W-:Y:S01]  /*8c20*/  MOV R11, UR5 ;  /* 0x00000005000b7c02 */ /* 0x020fe20008000f00 */
[----:B------:R-:W-:Y:S02]  /*8c30*/  IMAD.U32 R10, RZ, RZ, UR4 ;  /* 0x00000004ff0a7e24 */ /* 0x000fe4000f8e00ff */
[----:B------:R-:W-:Y:S07]  /*8c40*/  LEPC R20, `(.L_x_161) ;  /* 0x000000001014794e */ /* 0x000fee0000000000 */
[----:B---34-:R-:W-:Y:S05]  /*8c50*/  CALL.ABS.NOINC R2 ;  /* 0x0000000002007343 */ /* 0x018fea0003c00000 */
.L_x_161:
[----:B------:R-:W-:Y:S01]  /*8c60*/  ISETP.NE.AND P0, PT, R55, RZ, PT ;  /* 0x000000ff3700720c */ /* 0x000fe20003f05270 */
[----:B------:R-:W-:Y:S05]  /*8c70*/  WARPSYNC.ALL ;  /* 0x0000000000007948 */ /* 0x000fea0003800000 */
[----:B------:R-:W-:Y:S01]  /*8c80*/  R2UR UR4, R25 ;  /* 0x00000000190472ca */ /* 0x000fe200000e0000 */
[--C-:B----4-:R-:W-:Y:S01]  /*8c90*/  HADD2.F32 R20, -RZ, R28.reuse.H0_H0 ;  /* 0x2000001cff147230 */ /* 0x110fe20000004100 */
[----:B------:R-:W-:Y:S01]  /*8ca0*/  BSSY.RECONVERGENT B0, `(.L_x_162) ;  /* 0x0000056000007945 */ /* 0x000fe20003800200 */
[----:B------:R-:W-:Y:S02]  /*8cb0*/  HADD2.F32 R21, -RZ, R28.H1_H1 ;  /* 0x3000001cff157230 */ /* 0x000fe40000004100 */
[--C-:B------:R-:W-:Y:S02]  /*8cc0*/  HADD2.F32 R25, -RZ, R29.reuse.H0_H0 ;  /* 0x2000001dff197230 */ /* 0x100fe40000004100 */
[----:B------:R-:W-:Y:S02]  /*8cd0*/  HADD2.F32 R28, -RZ, R30.H0_H0 ;  /* 0x2000001eff1c7230 */ /* 0x000fe40000004100 */
[--C-:B------:R-:W-:Y:S02]  /*8ce0*/  HADD2.F32 R32, -RZ, R36.reuse.H0_H0 ;  /* 0x20000024ff207230 */ /* 0x100fe40000004100 */
[----:B------:R-:W-:Y:S02]  /*8cf0*/  HADD2.F32 R33, -RZ, R36.H1_H1 ;  /* 0x30000024ff217230 */ /* 0x000fe40000004100 */
[----:B------:R-:W1:Y:S01]  /*8d00*/  LDTM.16dp256bit.x4 R4, tmem[UR4+0x20] ;  /* 0x00002004000479ee */ /* 0x000e620008120000 */
[----:B------:R-:W-:Y:S01]  /*8d10*/  NOP ;  /* 0x0000000000007918 */ /* 0x000fe20000000000 */
[----:B------:R-:W-:Y:S01]  /*8d20*/  R2UR UR4, R27 ;  /* 0x000000001b0472ca */ /* 0x000fe200000e0000 */
[----:B------:R-:W-:Y:S02]  /*8d30*/  HADD2.F32 R27, -RZ, R29.H1_H1 ;  /* 0x3000001dff1b7230 */ /* 0x000fe40000004100 */
[----:B------:R-:W-:Y:S02]  /*8d40*/  HADD2.F32 R29, -RZ, R30.H1_H1 ;  /* 0x3000001eff1d7230 */ /* 0x000fe40000004100 */
[--C-:B------:R-:W-:Y:S02]  /*8d50*/  HADD2.F32 R30, -RZ, R31.reuse.H0_H0 ;  /* 0x2000001fff1e7230 */ /* 0x100fe40000004100 */
[----:B------:R-:W-:Y:S02]  /*8d60*/  HADD2.F32 R31, -RZ, R31.H1_H1 ;  /* 0x3000001fff1f7230 */ /* 0x000fe40000004100 */
[--C-:B------:R-:W-:Y:S02]  /*8d70*/  HADD2.F32 R34, -RZ, R37.reuse.H0_H0 ;  /* 0x20000025ff227230 */ /* 0x100fe40000004100 */
[----:B------:R-:W-:Y:S02]  /*8d80*/  HADD2.F32 R35, -RZ, R37.H1_H1 ;  /* 0x30000025ff237230 */ /* 0x000fe40000004100 */
[----:B------:R-:W-:Y:S01]  /*8d90*/  UIADD3 UR4, UPT, UPT, UR4, 0x3d0, URZ ;  /* 0x000003d004047890 */ /* 0x000fe2000fffe0ff */
[--C-:B------:R-:W-:Y:S02]  /*8da0*/  HADD2.F32 R36, -RZ, R38.reuse.H0_H0 ;  /* 0x20000026ff247230 */ /* 0x100fe40000004100 */
[----:B------:R-:W-:Y:S01]  /*8db0*/  HADD2.F32 R37, -RZ, R38.H1_H1 ;  /* 0x30000026ff257230 */ /* 0x000fe20000004100 */
[----:B------:R-:W-:Y:S01]  /*8dc0*/  UPRMT UR4, UR54, 0x654, UR4 ;  /* 0x0000065436047896 */ /* 0x000fe20008000004 */
[--C-:B------:R-:W-:Y:S02]  /*8dd0*/  HADD2.F32 R38, -RZ, R39.reuse.H0_H0 ;  /* 0x20000027ff267230 */ /* 0x100fe40000004100 */
[----:B------:R-:W-:Y:S02]  /*8de0*/  HADD2.F32 R39, -RZ, R39.H1_H1 ;  /* 0x30000027ff277230 */ /* 0x000fe40000004100 */
[C---:B-1----:R-:W-:Y:S01]  /*8df0*/  FMUL R4, R24.reuse, R4 ;  /* 0x0000000418047220 */ /* 0x042fe20000400000 */
[C---:B------:R-:W-:Y:S01]  /*8e00*/  FMUL R5, R24.reuse, R5 ;  /* 0x0000000518057220 */ /* 0x040fe20000400000 */
[C---:B------:R-:W-:Y:S01]  /*8e10*/  FMUL R6, R24.reuse, R6 ;  /* 0x0000000618067220 */ /* 0x040fe20000400000 */
[----:B------:R-:W-:Y:S01]  /*8e20*/  FMUL R7, R24, R7 ;  /* 0x0000000718077220 */ /* 0x000fe20000400000 */
[----:B------:R-:W-:Y:S01]  /*8e30*/  SYNCS.ARRIVE.TRANS64.RED.A1T0 RZ, [UR4], RZ ;  /* 0x000000ffffff79a7 */ /* 0x000fe20008100404 */
[C---:B------:R-:W-:Y:S01]  /*8e40*/  FFMA R4, R26.reuse, R20, R4 ;  /* 0x000000141a047223 */ /* 0x040fe20000000004 */
[C---:B------:R-:W-:Y:S01]  /*8e50*/  FFMA R5, R26.reuse, R21, R5 ;  /* 0x000000151a057223 */ /* 0x040fe20000000005 */
[C---:B------:R-:W-:Y:S01]  /*8e60*/  FFMA R6, R26.reuse, R25, R6 ;  /* 0x000000191a067223 */ /* 0x040fe20000000006 */
[----:B------:R-:W-:Y:S01]  /*8e70*/  FFMA R7, R26, R27, R7 ;  /* 0x0000001b1a077223 */ /* 0x000fe20000000007 */
[C---:B------:R-:W-:Y:S01]  /*8e80*/  FMUL R8, R24.reuse, R8 ;  /* 0x0000000818087220 */ /* 0x040fe20000400000 */
[C---:B------:R-:W-:Y:S01]  /*8e90*/  FMUL R9, R24.reuse, R9 ;  /* 0x0000000918097220 */ /* 0x040fe20000400000 */
[----:B------:R-:W-:Y:S01]  /*8ea0*/  F2FP.F16.F32.PACK_AB R4, R5, R4 ;  /* 0x000000040504723e */ /* 0x000fe200000000ff */
[----:B------:R-:W-:Y:S01]  /*8eb0*/  FMUL R10, R24, R10 ;  /* 0x0000000a180a7220 */ /* 0x000fe20000400000 */
[----:B------:R-:W-:Y:S01]  /*8ec0*/  F2FP.F16.F32.PACK_AB R5, R7, R6 ;  /* 0x000000060705723e */ /* 0x000fe200000000ff */
[C---:B------:R-:W-:Y:S01]  /*8ed0*/  FFMA R8, R26.reuse, R28, R8 ;  /* 0x0000001c1a087223 */ /* 0x040fe20000000008 */
[----:B------:R-:W-:Y:S01]  /*8ee0*/  FFMA R9, R26, R29, R9 ;  /* 0x0000001d1a097223 */ /* 0x000fe20000000009 */
[C---:B------:R-:W-:Y:S01]  /*8ef0*/  FMUL R11, R24.reuse, R11 ;  /* 0x0000000b180b7220 */ /* 0x040fe20000400000 */
[C---:B------:R-:W-:Y:S01]  /*8f00*/  FMUL R0, R24.reuse, R12 ;  /* 0x0000000c18007220 */ /* 0x040fe20000400000 */
[----:B------:R-:W-:Y:S01]  /*8f10*/  FMUL R2, R24, R13 ;  /* 0x0000000d18027220 */ /* 0x000fe20000400000 */
[----:B------:R-:W-:Y:S01]  /*8f20*/  FFMA R10, R26, R30, R10 ;  /* 0x0000001e1a0a7223 */ /* 0x000fe2000000000a */
[----:B------:R-:W-:Y:S01]  /*8f30*/  FMUL R3, R24, R14 ;  /* 0x0000000e18037220 */ /* 0x000fe20000400000 */
[----:B------:R-:W-:Y:S01]  /*8f40*/  F2FP.F16.F32.PACK_AB R6, R9, R8 ;  /* 0x000000080906723e */ /* 0x000fe200000000ff */
[----:B------:R-:W-:Y:S01]  /*8f50*/  FFMA R11, R26, R31, R11 ;  /* 0x0000001f1a0b7223 */ /* 0x000fe2000000000b */
[C---:B------:R-:W-:Y:S01]  /*8f60*/  FMUL R15, R24.reuse, R15 ;  /* 0x0000000f180f7220 */ /* 0x040fe20000400000 */
[----:B------:R-:W-:Y:S01]  /*8f70*/  FMUL R12, R24, R16 ;  /* 0x00000010180c7220 */ /* 0x000fe20000400000 */
[----:B------:R-:W-:Y:S01]  /*8f80*/  FFMA R0, R26, R32, R0 ;  /* 0x000000201a007223 */ /* 0x000fe20000000000 */
[----:B------:R-:W-:Y:S01]  /*8f90*/  MOV R8, UR45 ;  /* 0x0000002d00087c02 */ /* 0x000fe20008000f00 */
[----:B------:R-:W-:Y:S01]  /*8fa0*/  FMUL R13, R24, R17 ;  /* 0x00000011180d7220 */ /* 0x000fe20000400000 */
[----:B------:R-:W-:Y:S01]  /*8fb0*/  FFMA R2, R26, R33, R2 ;  /* 0x000000211a027223 */ /* 0x000fe20000000002 */
[----:B------:R-:W-:Y:S01]  /*8fc0*/  FMUL R14, R24, R18 ;  /* 0x00000012180e7220 */ /* 0x000fe20000400000 */
[C---:B------:R-:W-:Y:S01]  /*8fd0*/  FFMA R3, R26.reuse, R34, R3 ;  /* 0x000000221a037223 */ /* 0x040fe20000000003 */
[----:B------:R-:W-:Y:S01]  /*8fe0*/  FFMA R15, R26, R35, R15 ;  /* 0x000000231a0f7223 */ /* 0x000fe2000000000f */
[----:B------:R-:W-:Y:S01]  /*8ff0*/  FMUL R19, R24, R19 ;  /* 0x0000001318137220 */ /* 0x000fe20000400000 */
[----:B------:R-:W-:Y:S01]  /*9000*/  FFMA R12, R26, R36, R12 ;  /* 0x000000241a0c7223 */ /* 0x000fe2000000000c */
        /* <DEDUP_REMOVED lines=22> */
[----:B------:R-:W-:Y:S02]  /*9170*/  ULEA UR5, UR45, UR44, 0xc ;  /* 0x0000002c2d057291 */ /* 0x000fe4000f8e60ff */
[----:B------:R-:W-:Y:S02]  /*9180*/  UIADD3 UR9, UPT, UPT, UR49, 0x20, URZ ;  /* 0x0000002031097890 */ /* 0x000fe4000fffe0ff */
[----:B------:R-:W-:Y:S01]  /*9190*/  UIADD3 UR8, UPT, UPT, UR5, 0x600, URZ ;  /* 0x0000060005087890 */ /* 0x000fe2000fffe0ff */
[----:B------:R-:W-:Y:S01]  /*91a0*/  UMOV UR10, UR50 ;  /* 0x00000032000a7c82 */ /* 0x000fe20008000000 */
[----:B------:R-:W-:Y:S01]  /*91b0*/  UMOV UR11, UR36 ;  /* 0x00000024000b7c82 */ /* 0x000fe20008000000 */
[----:B--2---:R-:W-:Y:S04]  /*91c0*/  UIADD3 UR4, UP0, UPT, UR6, 0x680, URZ ;  /* 0x0000068006047890 */ /* 0x004fe8000ff1e0ff */
[----:B------:R-:W-:Y:S09]  /*91d0*/  UIADD3.X UR5, UPT, UPT, URZ, UR7, URZ, UP0, !UPT ;  /* 0x00000007ff057290 */ /* 0x000ff200087fe4ff */
[----:B------:R2:W-:Y:S02]  /*91e0*/  UTMASTG.3D [UR8], [UR4] ;  /* 0x00000008040073b5 */ /* 0x0005e40008010000 */
[----:B--2---:R0:W-:Y:S02]  /*91f0*/  UTMACMDFLUSH ;  /* 0x00000000000079b7 */ /* 0x0041e40000000000 */
.L_x_163:
[----:B------:R-:W-:Y:S05]  /*9200*/  BSYNC.RECONVERGENT B0 ;  /* 0x0000000000007941 */ /* 0x000fea0003800200 */
.L_x_162:
[----:B------:R-:W-:Y:S01]  /*9210*/  UIADD3 UR4, UPT, UPT, UR45, 0x1, URZ ;  /* 0x000000012d047890 */ /* 0x000fe2000fffe0ff */
[----:B------:R-:W-:Y:S03]  /*9220*/  BSSY.RECONVERGENT B0, `(.L_x_164) ;  /* 0x0000008000007945 */ /* 0x000fe60003800200 */
[----:B------:R-:W-:Y:S04]  /*9230*/  UISETP.NE.AND UP0, UPT, UR4, 0x3, UPT ;  /* 0x000000030400788c */ /* 0x000fe8000bf05270 */
[----:B------:R-:W-:Y:S02]  /*9240*/  UISETP.EQ.XOR UP1, UPT, UR47, 0x3, !UP0 ;  /* 0x000000032f00788c */ /* 0x000fe4000c722a70 */
[----:B------:R-:W-:Y:S02]  /*9250*/  USEL UR46, UR4, URZ, UP0 ;  /* 0x000000ff042e7287 */ /* 0x000fe40008000000 */
[----:B------:R-:W-:Y:S04]  /*9260*/  USEL UR5, URZ, 0x1, !UP1 ;  /* 0x00000001ff057887 */ /* 0x000fe8000c800000 */
[----:B------:R-:W-:Y:S01]  /*9270*/  ULOP3.LUT UR55, UR55, UR5, URZ, 0x3c, !UPT ;  /* 0x0000000537377292 */ /* 0x000fe2000f8e3cff */
[----:B------:R-:W-:Y:S11]  /*9280*/  @P0 BRA `(.L_x_165) ;  /* 0x0000000000040947 */ /* 0x000ff60003800000 */
[----:B------:R-:W-:Y:S04]  /*9290*/  DEPBAR.LE SB0, 0x1 ;  /* 0x000080400000791a */ /* 0x000fe80000000000 */
.L_x_165:
[----:B------:R-:W-:Y:S05]  /*92a0*/  BSYNC.RECONVERGENT B0 ;  /* 0x0000000000007941 */ /* 0x000fea0003800200 */
.L_x_164:
[----:B------:R-:W-:Y:S01]  /*92b0*/  BAR.SYNC.DEFER_BLOCKING 0x1, 0x80 ;  /* 0x0042000000007b1d */ /* 0x000fe20000010000 */
[----:B------:R-:W-:Y:S01]  /*92c0*/  UISETP.NE.AND UP0, UPT, UR53, -0x2, UPT ;  /* 0xfffffffe3500788c */ /* 0x000fe2000bf05270 */
[----:B------:R-:W-:Y:S08]  /*92d0*/  IADD3 R22, PT, PT, R22, 0x1, RZ ;  /* 0x0000000116167810 */ /* 0x000ff00007ffe0ff */
[----:B------:R-:W-:Y:S05]  /*92e0*/  BRA.U !UP0, `(.L_x_166) ;  /* 0x0000000108287547 */ /* 0x000fea000b800000 */
[----:B------:R-:W-:Y:S01]  /*92f0*/  ISETP.NE.AND P0, PT, R61, RZ, PT ;  /* 0x000000ff3d00720c */ /* 0x000fe20003f05270 */
[----:B------:R-:W-:Y:S01]  /*9300*/  IMAD.U32 R2, RZ, RZ, UR52 ;  /* 0x00000034ff027e24 */ /* 0x000fe2000f8e00ff */
[----:B------:R-:W-:Y:S01]  /*9310*/  UIADD3 UR4, UPT, UPT, UR52, 0x1, URZ ;  /* 0x0000000134047890 */ /* 0x000fe2000fffe0ff */
[----:B------:R-:W-:Y:S03]  /*9320*/  IMAD.U32 R0, RZ, RZ, UR54 ;  /* 0x00000036ff007e24 */ /* 0x000fe6000f8e00ff */
[----:B------:R-:W-:Y:S04]  /*9330*/  UISETP.NE.AND UP0, UPT, UR4, 0x3, UPT ;  /* 0x000000030400788c */ /* 0x000fe8000bf05270 */
[----:B------:R-:W-:Y:S03]  /*9340*/  USEL UR52, UR4, URZ, UP0 ;  /* 0x000000ff04347287 */ /* 0x000fe60008000000 */
[----:B------:R-:W-:Y:S05]  /*9350*/  @P0 LEA R2, R2, UR44, 0x3 ;  /* 0x0000002c02020c11 */ /* 0x000fea000f8e18ff */
[----:B------:R-:W-:Y:S05]  /*9360*/  @P0 VIADD R2, R2, 0x368 ;  /* 0x0000036802020836 */ /* 0x000fea0000000000 */
[----:B------:R-:W-:Y:S04]  /*9370*/  @P0 PRMT R0, R0, 0x654, R2 ;  /* 0x0000065400000816 */ /* 0x000fe80000000002 */
[----:B------:R2:W-:Y:S03]  /*9380*/  @P0 SYNCS.ARRIVE.TRANS64.RED.A1T0 RZ, [R0+URZ], RZ ;  /* 0x000000ff00ff09a7 */ /* 0x0005e600081004ff */
.L_x_166:
[----:B------:R-:W-:Y:S01]  /*9390*/  R2UR UR6, R60 ;  /* 0x000000003c0672ca */ /* 0x000fe200000e0000 */
[----:B------:R-:W-:Y:S01]  /*93a0*/  UIADD3 UR53, UPT, UPT, UR53, 0x2, URZ ;  /* 0x0000000235357890 */ /* 0x000fe2000fffe0ff */
[----:B------:R-:W-:Y:S02]  /*93b0*/  R2UR UR5, R47 ;  /* 0x000000002f0572ca */ /* 0x000fe400000e0000 */
[----:B------:R-:W-:Y:S02]  /*93c0*/  R2UR UR4, R48 ;  /* 0x00000000300472ca */ /* 0x000fe400000e0000 */
[----:B------:R-:W-:Y:S02]  /*93d0*/  R2UR UR36, R58 ;  /* 0x000000003a2472ca */ /* 0x000fe400000e0000 */
[----:B------:R-:W-:Y:S02]  /*93e0*/  ISETP.NE.AND P0, PT, R51, 0x2, PT ;  /* 0x000000023300780c */ /* 0x000fe40003f05270 */
[----:B------:R-:W-:Y:S02]  /*93f0*/  ISETP.NE.AND P1, PT, R22, 0x4, PT ;  /* 0x000000041600780c */ /* 0x000fe40003f25270 */
[----:B------:R-:W-:Y:S01]  /*9400*/  SEL R2, RZ, 0x1, P0 ;  /* 0x00000001ff027807 */ /* 0x000fe20000000000 */
[----:B------:R-:W-:Y:S01]  /*9410*/  UISETP.NE.AND UP0, UPT, UR6, URZ, UPT ;  /* 0x000000ff0600728c */ /* 0x000fe2000bf05270 */
[----:B--2---:R-:W-:Y:S01]  /*9420*/  SEL R0, RZ, 0x1, P1 ;  /* 0x00000001ff007807 */ /* 0x004fe20000800000 */
[----:B------:R-:W-:Y:S01]  /*9430*/  UIADD3 UR30, UPT, UPT, UR37, UR5, URZ ;  /* 0x00000005251e7290 */ /* 0x000fe2000fffe0ff */
[----:B------:R-:W-:Y:S01]  /*9440*/  LOP3.LUT R52, R52, R2, RZ, 0x3c, !PT ;  /* 0x0000000234347212 */ /* 0x000fe200078e3cff */
[----:B------:R-:W-:Y:S01]  /*9450*/  UIADD3 UR26, UPT, UPT, UR38, UR4, URZ ;  /* 0x00000004261a7290 */ /* 0x000fe2000fffe0ff */
[----:B------:R-:W-:Y:S02]  /*9460*/  LOP3.LUT R53, R53, R0, RZ, 0x3c, !PT ;  /* 0x0000000035357212 */ /* 0x000fe400078e3cff */
[----:B------:R-:W-:Y:S02]  /*9470*/  SEL R51, R51, RZ, P0 ;  /* 0x000000ff33337207 */ /* 0x000fe40000000000 */
[----:B------:R-:W-:Y:S01]  /*9480*/  SEL R22, R22, RZ, P1 ;  /* 0x000000ff16167207 */ /* 0x000fe20000800000 */
[----:B------:R-:W-:Y:S06]  /*9490*/  BRA.U UP0, `(.L_x_167) ;  /* 0xffffffdd005c7547 */ /* 0x000fec000b83ffff */
[----:B------:R-:W-:-:S13]  /*94a0*/  R2UR UR4, R49 ;  /* 0x00000000310472ca */ /* 0x000fda00000e0000 */
[----:B------:R-:W-:-:S09]  /*94b0*/  UISETP.NE.AND UP0, UPT, UR4, URZ, UPT ;  /* 0x000000ff0400728c */ /* 0x000fd2000bf05270 */
[----:B------:R-:W-:Y:S05]  /*94c0*/  BRA.U !UP0, `(.L_x_168) ;  /* 0x0000000108487547 */ /* 0x000fea000b800000 */
[----:B------:R-:W2:Y:S02]  /*94d0*/  LDCU.64 UR4, c[0x0][0x890] ;  /* 0x00011200ff0477ac */ /* 0x000ea40008000a00 */
[----:B--2---:R-:W-:-:S04]  /*94e0*/  UISETP.NE.U32.AND UP0, UPT, UR4, URZ, UPT ;  /* 0x000000ff0400728c */ /* 0x004fc8000bf05070 */
[----:B------:R-:W-:-:S09]  /*94f0*/  UISETP.NE.AND.EX UP0, UPT, UR5, URZ, UPT, UP0 ;  /* 0x000000ff0500728c */ /* 0x000fd2000bf05300 */
[----:B------:R-:W-:Y:S05]  /*9500*/  BRA.U UP0, `(.L_x_169) ;  /* 0x00000001000c7547 */ /* 0x000fea000b800000 */
[----:B------:R-:W-:-:S13]  /*9510*/  FSETP.NEU.AND P0, PT, R26, RZ, PT ;  /* 0x000000ff1a00720b */ /* 0x000fda0003f0d000 */
[----:B------:R-:W-:Y:S05]  /*9520*/  @!P0 EXIT ;  /* 0x000000000000894d */ /* 0x000fea0003800000 */
[----:B------:R-:W-:Y:S05]  /*9530*/  BRA `(.L_x_168) ;  /* 0x00000000002c7947 */ /* 0x000fea0003800000 */
.L_x_169:
[----:B------:R-:W-:Y:S01]  /*9540*/  ISETP.NE.AND P0, PT, R50, RZ, PT ;  /* 0x000000ff3200720c */ /* 0x000fe20003f05270 */
[----:B------:R-:W-:-:S12]  /*9550*/  BSSY.RECONVERGENT B0, `(.L_x_168) ;  /* 0x0000009000007945 */ /* 0x000fd80003800200 */
[----:B------:R-:W-:Y:S05]  /*9560*/  @P0 BRA `(.L_x_170) ;  /* 0x0000000000140947 */ /* 0x000fea0003800000 */
[----:B------:R-:W2:Y:S02]  /*9570*/  LDCU.64 UR4, c[0x0][0x888] ;  /* 0x00011100ff0477ac */ /* 0x000ea40008000a00 */
[----:B--2---:R-:W-:-:S04]  /*9580*/  ISETP.NE.U32.AND P0, PT, RZ, UR4, PT ;  /* 0x00000004ff007c0c */ /* 0x004fc8000bf05070 */
[----:B------:R-:W-:-:S13]  /*9590*/  ISETP.NE.AND.EX P0, PT, RZ, UR5, PT, P0 ;  /* 0x00000005ff007c0c */ /* 0x000fda000bf05300 */
[----:B------:R-:W-:Y:S05]  /*95a0*/  @!P0 EXIT ;  /* 0x000000000000894d */ /* 0x000fea0003800000 */
[----:B------:R-:W-:Y:S05]  /*95b0*/  BRA `(.L_x_171) ;  /* 0x0000000000087947 */ /* 0x000fea0003800000 */
.L_x_170:
[----:B------:R-:W-:-:S13]  /*95c0*/  FSETP.NEU.AND P0, PT, R26, RZ, PT ;  /* 0x000000ff1a00720b */ /* 0x000fda0003f0d000 */
[----:B------:R-:W-:Y:S05]  /*95d0*/  @!P0 EXIT ;  /* 0x000000000000894d */ /* 0x000fea0003800000 */
.L_x_171:
[----:B------:R-:W-:Y:S05]  /*95e0*/  BSYNC.RECONVERGENT B0 ;  /* 0x0000000000007941 */ /* 0x000fea0003800200 */
.L_x_168:
[----:B------:R-:W-:Y:S01]  /*95f0*/  ULEA UR4, UR52, UR44, 0x3 ;  /* 0x0000002c34047291 */ /* 0x000fe2000f8e18ff */
[----:B------:R-:W-:-:S04]  /*9600*/  DEPBAR.LE SB0, 0x0 ;  /* 0x000080000000791a */ /* 0x000fc80000000000 */
[----:B------:R-:W-:-:S04]  /*9610*/  UIADD3 UR4, UPT, UPT, UR4, 0x368, URZ ;  /* 0x0000036804047890 */ /* 0x000fc8000fffe0ff */
[----:B------:R-:W-:-:S09]  /*9620*/  UPRMT UR4, UR54, 0x654, UR4 ;  /* 0x0000065436047896 */ /* 0x000fd20008000004 */
[----:B------:R-:W-:Y:S01]  /*9630*/  SYNCS.ARRIVE.TRANS64.RED.A1T0 RZ, [UR4], RZ ;  /* 0x000000ffffff79a7 */ /* 0x000fe20008100404 */
[----:B------:R-:W-:Y:S05]  /*9640*/  EXIT ;  /* 0x000000000000794d */ /* 0x000fea0003800000 */
.L_x_25:
[----:B---3--:R3:W4:Y:S02]  /*9650*/  SYNCS.PHASECHK.TRANS64.TRYWAIT P0, [R0+URZ+0x400], R2 ;  /* 0x00040002000075a7 */ /* 0x00872400080011ff */
[----:B----4-:R-:W-:Y:S05]  /*9660*/  @!P0 NANOSLEEP.SYNCS 0x989680 ;  /* 0x009896800000895d */ /* 0x010fea0003900000 */
[----:B------:R-:W4:Y:S02]  /*9670*/  @!P0 SYNCS.PHASECHK.TRANS64 P0, [R0+URZ+0x400], R2 ;  /* 0x00040002000085a7 */ /* 0x000f2400080010ff */
[----:B----4-:R-:W-:Y:S05]  /*9680*/  @!P0 BRA `(.L_x_25) ;  /* 0xfffffffc00f08947 */ /* 0x010fea000383ffff */
[----:B------:R-:W-:Y:S05]  /*9690*/  BRA `(.L_x_172) ;  /* 0xffffff8800087947 */ /* 0x000fea000383ffff */
.L_x_28:
[----:B--2---:R-:W-:-:S07]  /*96a0*/  MOV R0, UR33 ;  /* 0x0000002100007c02 */ /* 0x004fce0008000f00 */
.L_x_173:
[----:B--2---:R2:W3:Y:S02]  /*96b0*/  SYNCS.PHASECHK.TRANS64.TRYWAIT P0, [R0+URZ+0x1a8], R3 ;  /* 0x0001a803000075a7 */ /* 0x0044e400080011ff */
[----:B---3--:R-:W-:Y:S05]  /*96c0*/  @!P0 NANOSLEEP.SYNCS 0x989680 ;  /* 0x009896800000895d */ /* 0x008fea0003900000 */
[----:B------:R-:W3:Y:S02]  /*96d0*/  @!P0 SYNCS.PHASECHK.TRANS64 P0, [R0+URZ+0x1a8], R3 ;  /* 0x0001a803000085a7 */ /* 0x000ee400080010ff */
[----:B---3--:R-:W-:Y:S05]  /*96e0*/  @!P0 BRA `(.L_x_173) ;  /* 0xfffffffc00f08947 */ /* 0x008fea000383ffff */
[----:B------:R-:W-:Y:S05]  /*96f0*/  BRA `(.L_x_27) ;  /* 0xffffff8800507947 */ /* 0x000fea000383ffff */
.L_x_35:
[----:B-1----:R-:W-:-:S07]  /*9700*/  MOV R0, UR17 ;  /* 0x0000001100007c02 */ /* 0x002fce0008000f00 */
.L_x_174:
[----:B-1----:R1:W2:Y:S02]  /*9710*/  SYNCS.PHASECHK.TRANS64.TRYWAIT P0, [R0+URZ+0x1a8], R3 ;  /* 0x0001a803000075a7 */ /* 0x0022a400080011ff */
[----:B--2---:R-:W-:Y:S05]  /*9720*/  @!P0 NANOSLEEP.SYNCS 0x989680 ;  /* 0x009896800000895d */ /* 0x004fea0003900000 */
[----:B------:R-:W2:Y:S02]  /*9730*/  @!P0 SYNCS.PHASECHK.TRANS64 P0, [R0+URZ+0x1a8], R3 ;  /* 0x0001a803000085a7 */ /* 0x000ea400080010ff */
[----:B--2---:R-:W-:Y:S05]  /*9740*/  @!P0 BRA `(.L_x_174) ;  /* 0xfffffffc00f08947 */ /* 0x004fea000383ffff */
[----:B------:R-:W-:Y:S05]  /*9750*/  BRA `(.L_x_34) ;  /* 0xffffff8c00107947 */ /* 0x000fea000383ffff */
.L_x_40:
[----:B-1----:R1:W2:Y:S02]  /*9760*/  SYNCS.PHASECHK.TRANS64.TRYWAIT P0, [R3+URZ+0x390], R0 ;  /* 0x00039000030075a7 */ /* 0x0022a400080011ff */
[----:B--2---:R-:W-:Y:S05]  /*9770*/  @!P0 NANOSLEEP.SYNCS 0x989680 ;  /* 0x009896800000895d */ /* 0x004fea0003900000 */
[----:B------:R-:W2:Y:S02]  /*9780*/  @!P0 SYNCS.PHASECHK.TRANS64 P0, [R3+URZ+0x390], R0 ;  /* 0x00039000030085a7 */ /* 0x000ea400080010ff */
[----:B--2---:R-:W-:Y:S05]  /*9790*/  @!P0 BRA `(.L_x_40) ;  /* 0xfffffffc00f08947 */ /* 0x004fea000383ffff */
[----:B------:R-:W-:Y:S05]  /*97a0*/  BRA `(.L_x_175) ;  /* 0xffffff8c00b87947 */ /* 0x000fea000383ffff */
.L_x_44:
[----:B------:R-:W-:-:S07]  /*97b0*/  MOV R0, UR4 ;  /* 0x0000000400007c02 */ /* 0x000fce0008000f00 */
.L_x_176:
[----:B-1----:R1:W2:Y:S02]  /*97c0*/  SYNCS.PHASECHK.TRANS64.TRYWAIT P0, [R0+URZ], R2 ;  /* 0x00000002000075a7 */ /* 0x0022a400080011ff */
[----:B--2---:R-:W-:Y:S05]  /*97d0*/  @!P0 NANOSLEEP.SYNCS 0x989680 ;  /* 0x009896800000895d */ /* 0x004fea0003900000 */
[----:B------:R-:W2:Y:S02]  /*97e0*/  @!P0 SYNCS.PHASECHK.TRANS64 P0, [R0+URZ], R2 ;  /* 0x00000002000085a7 */ /* 0x000ea400080010ff */
[----:B--2---:R-:W-:Y:S05]  /*97f0*/  @!P0 BRA `(.L_x_176) ;  /* 0xfffffffc00f08947 */ /* 0x004fea000383ffff */
[----:B------:R-:W-:Y:S05]  /*9800*/  BRA `(.L_x_177) ;  /* 0xffffff9400647947 */ /* 0x000fea000383ffff */
.L_x_45:
[----:B------:R-:W-:-:S07]  /*9810*/  MOV R0, UR5 ;  /* 0x0000000500007c02 */ /* 0x000fce0008000f00 */
.L_x_178:
[----:B-1----:R1:W2:Y:S02]  /*9820*/  SYNCS.PHASECHK.TRANS64.TRYWAIT P0, [R0+URZ], R3 ;  /* 0x00000003000075a7 */ /* 0x0022a400080011ff */
[----:B--2---:R-:W-:Y:S05]  /*9830*/  @!P0 NANOSLEEP.SYNCS 0x989680 ;  /* 0x009896800000895d */ /* 0x004fea0003900000 */
[----:B------:R-:W2:Y:S02]  /*9840*/  @!P0 SYNCS.PHASECHK.TRANS64 P0, [R0+URZ], R3 ;  /* 0x00000003000085a7 */ /* 0x000ea400080010ff */
[----:B--2---:R-:W-:Y:S05]  /*9850*/  @!P0 BRA `(.L_x_178) ;  /* 0xfffffffc00f08947 */ /* 0x004fea000383ffff */
[----:B------:R-:W-:Y:S05]  /*9860*/  BRA `(.L_x_179) ;  /* 0xffffff9400707947 */ /* 0x000fea000383ffff */
.L_x_46:
[----:B------:R-:W-:-:S07]  /*9870*/  MOV R0, UR5 ;  /* 0x0000000500007c02 */ /* 0x000fce0008000f00 */
.L_x_180:
[----:B-1----:R1:W2:Y:S02]  /*9880*/  SYNCS.PHASECHK.TRANS64.TRYWAIT P0, [R0+URZ], R3 ;  /* 0x00000003000075a7 */ /* 0x0022a400080011ff */
[----:B--2---:R-:W-:Y:S05]  /*9890*/  @!P0 NANOSLEEP.SYNCS 0x989680 ;  /* 0x009896800000895d */ /* 0x004fea0003900000 */
[----:B------:R-:W2:Y:S02]  /*98a0*/  @!P0 SYNCS.PHASECHK.TRANS64 P0, [R0+URZ], R3 ;  /* 0x00000003000085a7 */ /* 0x000ea400080010ff */
[----:B--2---:R-:W-:Y:S05]  /*98b0*/  @!P0 BRA `(.L_x_180) ;  /* 0xfffffffc00f08947 */ /* 0x004fea000383ffff */
[----:B------:R-:W-:Y:S05]  /*98c0*/  BRA `(.L_x_181) ;  /* 0xffffff94007c7947 */ /* 0x000fea000383ffff */
.L_x_47:
[----:B------:R-:W-:-:S07]  /*98d0*/  MOV R0, UR5 ;  /* 0x0000000500007c02 */ /* 0x000fce0008000f00 */
.L_x_182:
[----:B-1----:R1:W2:Y:S02]  /*98e0*/  SYNCS.PHASECHK.TRANS64.TRYWAIT P0, [R0+URZ], R3 ;  /* 0x00000003000075a7 */ /* 0x0022a400080011ff */
[----:B--2---:R-:W-:Y:S05]  /*98f0*/  @!P0 NANOSLEEP.SYNCS 0x989680 ;  /* 0x009896800000895d */ /* 0x004fea0003900000 */
[----:B------:R-:W2:Y:S02]  /*9900*/  @!P0 SYNCS.PHASECHK.TRANS64 P0, [R0+URZ], R3 ;  /* 0x00000003000085a7 */ /* 0x000ea400080010ff */
[----:B--2---:R-:W-:Y:S05]  /*9910*/  @!P0 BRA `(.L_x_182) ;  /* 0xfffffffc00f08947 */ /* 0x004fea000383ffff */
[----:B------:R-:W-:Y:S05]  /*9920*/  BRA `(.L_x_183) ;  /* 0xffffff9400887947 */ /* 0x000fea000383ffff */
.L_x_48:
[----:B------:R-:W-:-:S07]  /*9930*/  MOV R0, UR5 ;  /* 0x0000000500007c02 */ /* 0x000fce0008000f00 */
.L_x_184:
[----:B-1----:R1:W2:Y:S02]  /*9940*/  SYNCS.PHASECHK.TRANS64.TRYWAIT P0, [R0+URZ], R3 ;  /* 0x00000003000075a7 */ /* 0x0022a400080011ff */
[----:B--2---:R-:W-:Y:S05]  /*9950*/  @!P0 NANOSLEEP.SYNCS 0x989680 ;  /* 0x009896800000895d */ /* 0x004fea0003900000 */
[----:B------:R-:W2:Y:S02]  /*9960*/  @!P0 SYNCS.PHASECHK.TRANS64 P0, [R0+URZ], R3 ;  /* 0x00000003000085a7 */ /* 0x000ea400080010ff */
[----:B--2---:R-:W-:Y:S05]  /*9970*/  @!P0 BRA `(.L_x_184) ;  /* 0xfffffffc00f08947 */ /* 0x004fea000383ffff */
[----:B------:R-:W-:Y:S05]  /*9980*/  BRA `(.L_x_185) ;  /* 0xffffff9400947947 */ /* 0x000fea000383ffff */
.L_x_49:
[----:B------:R-:W-:-:S07]  /*9990*/  MOV R0, UR5 ;  /* 0x0000000500007c02 */ /* 0x000fce0008000f00 */
.L_x_186:
[----:B-1----:R1:W2:Y:S02]  /*99a0*/  SYNCS.PHASECHK.TRANS64.TRYWAIT P0, [R0+URZ], R3 ;  /* 0x00000003000075a7 */ /* 0x0022a400080011ff */
[----:B--2---:R-:W-:Y:S05]  /*99b0*/  @!P0 NANOSLEEP.SYNCS 0x989680 ;  /* 0x009896800000895d */ /* 0x004fea0003900000 */
[----:B------:R-:W2:Y:S02]  /*99c0*/  @!P0 SYNCS.PHASECHK.TRANS64 P0, [R0+URZ], R3 ;  /* 0x00000003000085a7 */ /* 0x000ea400080010ff */
[----:B--2---:R-:W-:Y:S05]  /*99d0*/  @!P0 BRA `(.L_x_186) ;  /* 0xfffffffc00f08947 */ /* 0x004fea000383ffff */
[----:B------:R-:W-:Y:S05]  /*99e0*/  BRA `(.L_x_187) ;  /* 0xffffff9400a07947 */ /* 0x000fea000383ffff */
.L_x_50:
[----:B------:R-:W-:-:S07]  /*99f0*/  MOV R0, UR5 ;  /* 0x0000000500007c02 */ /* 0x000fce0008000f00 */
.L_x_188:
[----:B-1----:R1:W2:Y:S02]  /*9a00*/  SYNCS.PHASECHK.TRANS64.TRYWAIT P0, [R0+URZ], R3 ;  /* 0x00000003000075a7 */ /* 0x0022a400080011ff */
[----:B--2---:R-:W-:Y:S05]  /*9a10*/  @!P0 NANOSLEEP.SYNCS 0x989680 ;  /* 0x009896800000895d */ /* 0x004fea0003900000 */
[----:B------:R-:W2:Y:S02]  /*9a20*/  @!P0 SYNCS.PHASECHK.TRANS64 P0, [R0+URZ], R3 ;  /* 0x00000003000085a7 */ /* 0x000ea400080010ff */
[----:B--2---:R-:W-:Y:S05]  /*9a30*/  @!P0 BRA `(.L_x_188) ;  /* 0xfffffffc00f08947 */ /* 0x004fea000383ffff */
[----:B------:R-:W-:Y:S05]  /*9a40*/  BRA `(.L_x_189) ;  /* 0xffffff9400ac7947 */ /* 0x000fea000383ffff */
.L_x_51:
[----:B------:R-:W-:-:S07]  /*9a50*/  MOV R0, UR5 ;  /* 0x0000000500007c02 */ /* 0x000fce0008000f00 */
.L_x_190:
[----:B-1----:R1:W2:Y:S02]  /*9a60*/  SYNCS.PHASECHK.TRANS64.TRYWAIT P0, [R0+URZ], R3 ;  /* 0x00000003000075a7 */ /* 0x0022a400080011ff */
[----:B--2---:R-:W-:Y:S05]  /*9a70*/  @!P0 NANOSLEEP.SYNCS 0x989680 ;  /* 0x009896800000895d */ /* 0x004fea0003900000 */
[----:B------:R-:W2:Y:S02]  /*9a80*/  @!P0 SYNCS.PHASECHK.TRANS64 P0, [R0+URZ], R3 ;  /* 0x00000003000085a7 */ /* 0x000ea400080010ff */
[----:B--2---:R-:W-:Y:S05]  /*9a90*/  @!P0 BRA `(.L_x_190) ;  /* 0xfffffffc00f08947 */ /* 0x004fea000383ffff */
[----:B------:R-:W-:Y:S05]  /*9aa0*/  BRA `(.L_x_191) ;  /* 0xffffff9400b87947 */ /* 0x000fea000383ffff */
.L_x_52:
[----:B------:R-:W-:-:S07]  /*9ab0*/  MOV R0, UR5 ;  /* 0x0000000500007c02 */ /* 0x000fce0008000f00 */
.L_x_192:
[----:B-1----:R1:W2:Y:S02]  /*9ac0*/  SYNCS.PHASECHK.TRANS64.TRYWAIT P0, [R0+URZ], R3 ;  /* 0x00000003000075a7 */ /* 0x0022a400080011ff */
[----:B--2---:R-:W-:Y:S05]  /*9ad0*/  @!P0 NANOSLEEP.SYNCS 0x989680 ;  /* 0x009896800000895d */ /* 0x004fea0003900000 */
[----:B------:R-:W2:Y:S02]  /*9ae0*/  @!P0 SYNCS.PHASECHK.TRANS64 P0, [R0+URZ], R3 ;  /* 0x00000003000085a7 */ /* 0x000ea400080010ff */
[----:B--2---:R-:W-:Y:S05]  /*9af0*/  @!P0 BRA `(.L_x_192) ;  /* 0xfffffffc00f08947 */ /* 0x004fea000383ffff */
[----:B------:R-:W-:Y:S05]  /*9b00*/  BRA `(.L_x_193) ;  /* 0xffffff9400c47947 */ /* 0x000fea000383ffff */
.L_x_53:
[----:B------:R-:W-:-:S07]  /*9b10*/  MOV R0, UR5 ;  /* 0x0000000500007c02 */ /* 0x000fce0008000f00 */
.L_x_194:
[----:B-1----:R1:W2:Y:S02]  /*9b20*/  SYNCS.PHASECHK.TRANS64.TRYWAIT P0, [R0+URZ], R3 ;  /* 0x00000003000075a7 */ /* 0x0022a400080011ff */
[----:B--2---:R-:W-:Y:S05]  /*9b30*/  @!P0 NANOSLEEP.SYNCS 0x989680 ;  /* 0x009896800000895d */ /* 0x004fea0003900000 */
[----:B------:R-:W2:Y:S02]  /*9b40*/  @!P0 SYNCS.PHASECHK.TRANS64 P0, [R0+URZ], R3 ;  /* 0x00000003000085a7 */ /* 0x000ea400080010ff */
[----:B--2---:R-:W-:Y:S05]  /*9b50*/  @!P0 BRA `(.L_x_194) ;  /* 0xfffffffc00f08947 */ /* 0x004fea000383ffff */
[----:B------:R-:W-:Y:S05]  /*9b60*/  BRA `(.L_x_195) ;  /* 0xffffff9400d07947 */ /* 0x000fea000383ffff */
.L_x_54:
[----:B------:R-:W-:-:S07]  /*9b70*/  MOV R0, UR5 ;  /* 0x0000000500007c02 */ /* 0x000fce0008000f00 */
.L_x_196:
[----:B-1----:R1:W2:Y:S02]  /*9b80*/  SYNCS.PHASECHK.TRANS64.TRYWAIT P0, [R0+URZ], R3 ;  /* 0x00000003000075a7 */ /* 0x0022a400080011ff */
[----:B--2---:R-:W-:Y:S05]  /*9b90*/  @!P0 NANOSLEEP.SYNCS 0x989680 ;  /* 0x009896800000895d */ /* 0x004fea0003900000 */
[----:B------:R-:W2:Y:S02]  /*9ba0*/  @!P0 SYNCS.PHASECHK.TRANS64 P0, [R0+URZ], R3 ;  /* 0x00000003000085a7 */ /* 0x000ea400080010ff */
[----:B--2---:R-:W-:Y:S05]  /*9bb0*/  @!P0 BRA `(.L_x_196) ;  /* 0xfffffffc00f08947 */ /* 0x004fea000383ffff */
[----:B------:R-:W-:Y:S05]  /*9bc0*/  BRA `(.L_x_197) ;  /* 0xffffff9400dc7947 */ /* 0x000fea000383ffff */
.L_x_55:
[----:B------:R-:W-:-:S07]  /*9bd0*/  MOV R0, UR5 ;  /* 0x0000000500007c02 */ /* 0x000fce0008000f00 */
.L_x_198:
[----:B-1----:R1:W2:Y:S02]  /*9be0*/  SYNCS.PHASECHK.TRANS64.TRYWAIT P0, [R0+URZ], R3 ;  /* 0x00000003000075a7 */ /* 0x0022a400080011ff */
[----:B--2---:R-:W-:Y:S05]  /*9bf0*/  @!P0 NANOSLEEP.SYNCS 0x989680 ;  /* 0x009896800000895d */ /* 0x004fea0003900000 */
[----:B------:R-:W2:Y:S02]  /*9c00*/  @!P0 SYNCS.PHASECHK.TRANS64 P0, [R0+URZ], R3 ;  /* 0x00000003000085a7 */ /* 0x000ea400080010ff */
[----:B--2---:R-:W-:Y:S05]  /*9c10*/  @!P0 BRA `(.L_x_198) ;  /* 0xfffffffc00f08947 */ /* 0x004fea000383ffff */
[----:B------:R-:W-:Y:S05]  /*9c20*/  BRA `(.L_x_199) ;  /* 0xffffff9400e87947 */ /* 0x000fea000383ffff */
.L_x_56:
[----:B------:R-:W-:-:S07]  /*9c30*/  MOV R0, UR5 ;  /* 0x0000000500007c02 */ /* 0x000fce0008000f00 */
.L_x_200:
[----:B-1----:R1:W2:Y:S02]  /*9c40*/  SYNCS.PHASECHK.TRANS64.TRYWAIT P0, [R0+URZ], R3 ;  /* 0x00000003000075a7 */ /* 0x0022a400080011ff */
[----:B--2---:R-:W-:Y:S05]  /*9c50*/  @!P0 NANOSLEEP.SYNCS 0x989680 ;  /* 0x009896800000895d */ /* 0x004fea0003900000 */
[----:B------:R-:W2:Y:S02]  /*9c60*/  @!P0 SYNCS.PHASECHK.TRANS64 P0, [R0+URZ], R3 ;  /* 0x00000003000085a7 */ /* 0x000ea400080010ff */
[----:B--2---:R-:W-:Y:S05]  /*9c70*/  @!P0 BRA `(.L_x_200) ;  /* 0xfffffffc00f08947 */ /* 0x004fea000383ffff */
[----:B------:R-:W-:Y:S05]  /*9c80*/  BRA `(.L_x_201) ;  /* 0xffffff9400f47947 */ /* 0x000fea000383ffff */
.L_x_57:
[----:B------:R-:W-:-:S07]  /*9c90*/  MOV R0, UR5 ;  /* 0x0000000500007c02 */ /* 0x000fce0008000f00 */
.L_x_202:
[----:B-1----:R1:W2:Y:S02]  /*9ca0*/  SYNCS.PHASECHK.TRANS64.TRYWAIT P0, [R0+URZ], R3 ;  /* 0x00000003000075a7 */ /* 0x0022a400080011ff */
[----:B--2---:R-:W-:Y:S05]  /*9cb0*/  @!P0 NANOSLEEP.SYNCS 0x989680 ;  /* 0x009896800000895d */ /* 0x004fea0003900000 */
[----:B------:R-:W2:Y:S02]  /*9cc0*/  @!P0 SYNCS.PHASECHK.TRANS64 P0, [R0+URZ], R3 ;  /* 0x00000003000085a7 */ /* 0x000ea400080010ff */
[----:B--2---:R-:W-:Y:S05]  /*9cd0*/  @!P0 BRA `(.L_x_202) ;  /* 0xfffffffc00f08947 */ /* 0x004fea000383ffff */
[----:B------:R-:W-:Y:S05]  /*9ce0*/  BRA `(.L_x_203) ;  /* 0xffffff9800007947 */ /* 0x000fea000383ffff */
.L_x_58:
[----:B------:R-:W-:-:S07]  /*9cf0*/  MOV R0, UR5 ;  /* 0x0000000500007c02 */ /* 0x000fce0008000f00 */
.L_x_204:
[----:B-1----:R1:W2:Y:S02]  /*9d00*/  SYNCS.PHASECHK.TRANS64.TRYWAIT P0, [R0+URZ], R3 ;  /* 0x00000003000075a7 */ /* 0x0022a400080011ff */
[----:B--2---:R-:W-:Y:S05]  /*9d10*/  @!P0 NANOSLEEP.SYNCS 0x989680 ;  /* 0x009896800000895d */ /* 0x004fea0003900000 */
[----:B------:R-:W2:Y:S02]  /*9d20*/  @!P0 SYNCS.PHASECHK.TRANS64 P0, [R0+URZ], R3 ;  /* 0x00000003000085a7 */ /* 0x000ea400080010ff */
[----:B--2---:R-:W-:Y:S05]  /*9d30*/  @!P0 BRA `(.L_x_204) ;  /* 0xfffffffc00f08947 */ /* 0x004fea000383ffff */
[----:B------:R-:W-:Y:S05]  /*9d40*/  BRA `(.L_x_205) ;  /* 0xffffff98000c7947 */ /* 0x000fea000383ffff */
.L_x_59:
[----:B------:R-:W-:-:S07]  /*9d50*/  MOV R0, UR5 ;  /* 0x0000000500007c02 */ /* 0x000fce0008000f00 */
.L_x_206:
[----:B-1----:R1:W2:Y:S02]  /*9d60*/  SYNCS.PHASECHK.TRANS64.TRYWAIT P0, [R0+URZ], R3 ;  /* 0x00000003000075a7 */ /* 0x0022a400080011ff */
[----:B--2---:R-:W-:Y:S05]  /*9d70*/  @!P0 NANOSLEEP.SYNCS 0x989680 ;  /* 0x009896800000895d */ /* 0x004fea0003900000 */
[----:B------:R-:W2:Y:S02]  /*9d80*/  @!P0 SYNCS.PHASECHK.TRANS64 P0, [R0+URZ], R3 ;  /* 0x00000003000085a7 */ /* 0x000ea400080010ff */
[----:B--2---:R-:W-:Y:S05]  /*9d90*/  @!P0 BRA `(.L_x_206) ;  /* 0xfffffffc00f08947 */ /* 0x004fea000383ffff */
[----:B------:R-:W-:Y:S05]  /*9da0*/  BRA `(.L_x_207) ;  /* 0xffffff9800187947 */ /* 0x000fea000383ffff */
.L_x_60:
[----:B------:R-:W-:-:S07]  /*9db0*/  MOV R0, UR5 ;  /* 0x0000000500007c02 */ /* 0x000fce0008000f00 */
.L_x_208:
[----:B-1----:R1:W2:Y:S02]  /*9dc0*/  SYNCS.PHASECHK.TRANS64.TRYWAIT P0, [R0+URZ], R3 ;  /* 0x00000003000075a7 */ /* 0x0022a400080011ff */
[----:B--2---:R-:W-:Y:S05]  /*9dd0*/  @!P0 NANOSLEEP.SYNCS 0x989680 ;  /* 0x009896800000895d */ /* 0x004fea0003900000 */
[----:B------:R-:W2:Y:S02]  /*9de0*/  @!P0 SYNCS.PHASECHK.TRANS64 P0, [R0+URZ], R3 ;  /* 0x00000003000085a7 */ /* 0x000ea400080010ff */
[----:B--2---:R-:W-:Y:S05]  /*9df0*/  @!P0 BRA `(.L_x_208) ;  /* 0xfffffffc00f08947 */ /* 0x004fea000383ffff */
[----:B------:R-:W-:Y:S05]  /*9e00*/  BRA `(.L_x_209) ;  /* 0xffffff9800247947 */ /* 0x000fea000383ffff */
.L_x_61:
[----:B------:R-:W-:-:S07]  /*9e10*/  MOV R0, UR5 ;  /* 0x0000000500007c02 */ /* 0x000fce0008000f00 */
.L_x_210:
[----:B-1----:R1:W2:Y:S02]  /*9e20*/  SYNCS.PHASECHK.TRANS64.TRYWAIT P0, [R0+URZ], R3 ;  /* 0x00000003000075a7 */ /* 0x0022a400080011ff */
[----:B--2---:R-:W-:Y:S05]  /*9e30*/  @!P0 NANOSLEEP.SYNCS 0x989680 ;  /* 0x009896800000895d */ /* 0x004fea0003900000 */
[----:B------:R-:W2:Y:S02]  /*9e40*/  @!P0 SYNCS.PHASECHK.TRANS64 P0, [R0+URZ], R3 ;  /* 0x00000003000085a7 */ /* 0x000ea400080010ff */
[----:B--2---:R-:W-:Y:S05]  /*9e50*/  @!P0 BRA `(.L_x_210) ;  /* 0xfffffffc00f08947 */ /* 0x004fea000383ffff */
[----:B------:R-:W-:Y:S05]  /*9e60*/  BRA `(.L_x_211) ;  /* 0xffffff9800307947 */ /* 0x000fea000383ffff */
.L_x_62:
[----:B------:R-:W-:-:S07]  /*9e70*/  MOV R0, UR5 ;  /* 0x0000000500007c02 */ /* 0x000fce0008000f00 */
.L_x_212:
[----:B-1----:R1:W2:Y:S02]  /*9e80*/  SYNCS.PHASECHK.TRANS64.TRYWAIT P0, [R0+URZ], R3 ;  /* 0x00000003000075a7 */ /* 0x0022a400080011ff */
[----:B--2---:R-:W-:Y:S05]  /*9e90*/  @!P0 NANOSLEEP.SYNCS 0x989680 ;  /* 0x009896800000895d */ /* 0x004fea0003900000 */
[----:B------:R-:W2:Y:S02]  /*9ea0*/  @!P0 SYNCS.PHASECHK.TRANS64 P0, [R0+URZ], R3 ;  /* 0x00000003000085a7 */ /* 0x000ea400080010ff */
[----:B--2---:R-:W-:Y:S05]  /*9eb0*/  @!P0 BRA `(.L_x_212) ;  /* 0xfffffffc00f08947 */ /* 0x004fea000383ffff */
[----:B------:R-:W-:Y:S05]  /*9ec0*/  BRA `(.L_x_213) ;  /* 0xffffff98003c7947 */ /* 0x000fea000383ffff */
.L_x_63:
[----:B------:R-:W-:-:S07]  /*9ed0*/  MOV R0, UR5 ;  /* 0x0000000500007c02 */ /* 0x000fce0008000f00 */
.L_x_214:
[----:B-1----:R1:W2:Y:S02]  /*9ee0*/  SYNCS.PHASECHK.TRANS64.TRYWAIT P0, [R0+URZ], R3 ;  /* 0x00000003000075a7 */ /* 0x0022a400080011ff */
[----:B--2---:R-:W-:Y:S05]  /*9ef0*/  @!P0 NANOSLEEP.SYNCS 0x989680 ;  /* 0x009896800000895d */ /* 0x004fea0003900000 */
[----:B------:R-:W2:Y:S02]  /*9f00*/  @!P0 SYNCS.PHASECHK.TRANS64 P0, [R0+URZ], R3 ;  /* 0x00000003000085a7 */ /* 0x000ea400080010ff */
[----:B--2---:R-:W-:Y:S05]  /*9f10*/  @!P0 BRA `(.L_x_214) ;  /* 0xfffffffc00f08947 */ /* 0x004fea000383ffff */
[----:B------:R-:W-:Y:S05]  /*9f20*/  BRA `(.L_x_215) ;  /* 0xffffff9800487947 */ /* 0x000fea000383ffff */
.L_x_64:
[----:B------:R-:W-:-:S07]  /*9f30*/  MOV R0, UR5 ;  /* 0x0000000500007c02 */ /* 0x000fce0008000f00 */
.L_x_216:
[----:B-1----:R1:W2:Y:S02]  /*9f40*/  SYNCS.PHASECHK.TRANS64.TRYWAIT P0, [R0+URZ], R3 ;  /* 0x00000003000075a7 */ /* 0x0022a400080011ff */
[----:B--2---:R-:W-:Y:S05]  /*9f50*/  @!P0 NANOSLEEP.SYNCS 0x989680 ;  /* 0x009896800000895d */ /* 0x004fea0003900000 */
[----:B------:R-:W2:Y:S02]  /*9f60*/  @!P0 SYNCS.PHASECHK.TRANS64 P0, [R0+URZ], R3 ;  /* 0x00000003000085a7 */ /* 0x000ea400080010ff */
[----:B--2---:R-:W-:Y:S05]  /*9f70*/  @!P0 BRA `(.L_x_216) ;  /* 0xfffffffc00f08947 */ /* 0x004fea000383ffff */
[----:B------:R-:W-:Y:S05]  /*9f80*/  BRA `(.L_x_217) ;  /* 0xffffff9800547947 */ /* 0x000fea000383ffff */
.L_x_65:
[----:B------:R-:W-:-:S07]  /*9f90*/  MOV R0, UR5 ;  /* 0x0000000500007c02 */ /* 0x000fce0008000f00 */
.L_x_218:
[----:B-1----:R1:W2:Y:S02]  /*9fa0*/  SYNCS.PHASECHK.TRANS64.TRYWAIT P0, [R0+URZ], R3 ;  /* 0x00000003000075a7 */ /* 0x0022a400080011ff */
[----:B--2---:R-:W-:Y:S05]  /*9fb0*/  @!P0 NANOSLEEP.SYNCS 0x989680 ;  /* 0x009896800000895d */ /* 0x004fea0003900000 */
[----:B------:R-:W2:Y:S02]  /*9fc0*/  @!P0 SYNCS.PHASECHK.TRANS64 P0, [R0+URZ], R3 ;  /* 0x00000003000085a7 */ /* 0x000ea400080010ff */
[----:B--2---:R-:W-:Y:S05]  /*9fd0*/  @!P0 BRA `(.L_x_218) ;  /* 0xfffffffc00f08947 */ /* 0x004fea000383ffff */
[----:B------:R-:W-:Y:S05]  /*9fe0*/  BRA `(.L_x_219) ;  /* 0xffffff9800607947 */ /* 0x000fea000383ffff */
.L_x_66:
[----:B------:R-:W-:-:S07]  /*9ff0*/  MOV R0, UR5 ;  /* 0x0000000500007c02 */ /* 0x000fce0008000f00 */
.L_x_220:
[----:B-1----:R1:W2:Y:S02]  /*a000*/  SYNCS.PHASECHK.TRANS64.TRYWAIT P0, [R0+URZ], R3 ;  /* 0x00000003000075a7 */ /* 0x0022a400080011ff */
[----:B--2---:R-:W-:Y:S05]  /*a010*/  @!P0 NANOSLEEP.SYNCS 0x989680 ;  /* 0x009896800000895d */ /* 0x004fea0003900000 */
[----:B------:R-:W2:Y:S02]  /*a020*/  @!P0 SYNCS.PHASECHK.TRANS64 P0, [R0+URZ], R3 ;  /* 0x00000003000085a7 */ /* 0x000ea400080010ff */
[----:B--2---:R-:W-:Y:S05]  /*a030*/  @!P0 BRA `(.L_x_220) ;  /* 0xfffffffc00f08947 */ /* 0x004fea000383ffff */
[----:B------:R-:W-:Y:S05]  /*a040*/  BRA `(.L_x_221) ;  /* 0xffffff98006c7947 */ /* 0x000fea000383ffff */
.L_x_67:
[----:B------:R-:W-:-:S07]  /*a050*/  MOV R0, UR5 ;  /* 0x0000000500007c02 */ /* 0x000fce0008000f00 */
.L_x_222:
[----:B-1----:R1:W2:Y:S02]  /*a060*/  SYNCS.PHASECHK.TRANS64.TRYWAIT P0, [R0+URZ], R3 ;  /* 0x00000003000075a7 */ /* 0x0022a400080011ff */
[----:B--2---:R-:W-:Y:S05]  /*a070*/  @!P0 NANOSLEEP.SYNCS 0x989680 ;  /* 0x009896800000895d */ /* 0x004fea0003900000 */
[----:B------:R-:W2:Y:S02]  /*a080*/  @!P0 SYNCS.PHASECHK.TRANS64 P0, [R0+URZ], R3 ;  /* 0x00000003000085a7 */ /* 0x000ea400080010ff */
[----:B--2---:R-:W-:Y:S05]  /*a090*/  @!P0 BRA `(.L_x_222) ;  /* 0xfffffffc00f08947 */ /* 0x004fea000383ffff */
[----:B------:R-:W-:Y:S05]  /*a0a0*/  BRA `(.L_x_223) ;  /* 0xffffff9800787947 */ /* 0x000fea000383ffff */
.L_x_68:
[----:B------:R-:W-:-:S07]  /*a0b0*/  MOV R0, UR5 ;  /* 0x0000000500007c02 */ /* 0x000fce0008000f00 */
.L_x_224:
[----:B-1----:R1:W2:Y:S02]  /*a0c0*/  SYNCS.PHASECHK.TRANS64.TRYWAIT P0, [R0+URZ], R3 ;  /* 0x00000003000075a7 */ /* 0x0022a400080011ff */
[----:B--2---:R-:W-:Y:S05]  /*a0d0*/  @!P0 NANOSLEEP.SYNCS 0x989680 ;  /* 0x009896800000895d */ /* 0x004fea0003900000 */
[----:B------:R-:W2:Y:S02]  /*a0e0*/  @!P0 SYNCS.PHASECHK.TRANS64 P0, [R0+URZ], R3 ;  /* 0x00000003000085a7 */ /* 0x000ea400080010ff */
[----:B--2---:R-:W-:Y:S05]  /*a0f0*/  @!P0 BRA `(.L_x_224) ;  /* 0xfffffffc00f08947 */ /* 0x004fea000383ffff */
[----:B------:R-:W-:Y:S05]  /*a100*/  BRA `(.L_x_225) ;  /* 0xffffff9800847947 */ /* 0x000fea000383ffff */
.L_x_69:
[----:B------:R-:W-:-:S07]  /*a110*/  MOV R0, UR5 ;  /* 0x0000000500007c02 */ /* 0x000fce0008000f00 */
.L_x_226:
[----:B-1----:R1:W2:Y:S02]  /*a120*/  SYNCS.PHASECHK.TRANS64.TRYWAIT P0, [R0+URZ], R3 ;  /* 0x00000003000075a7 */ /* 0x0022a400080011ff */
[----:B--2---:R-:W-:Y:S05]  /*a130*/  @!P0 NANOSLEEP.SYNCS 0x989680 ;  /* 0x009896800000895d */ /* 0x004fea0003900000 */
[----:B------:R-:W2:Y:S02]  /*a140*/  @!P0 SYNCS.PHASECHK.TRANS64 P0, [R0+URZ], R3 ;  /* 0x00000003000085a7 */ /* 0x000ea400080010ff */
[----:B--2---:R-:W-:Y:S05]  /*a150*/  @!P0 BRA `(.L_x_226) ;  /* 0xfffffffc00f08947 */ /* 0x004fea000383ffff */
[----:B------:R-:W-:Y:S05]  /*a160*/  BRA `(.L_x_227) ;  /* 0xffffff9800907947 */ /* 0x000fea000383ffff */
.L_x_70:
[----:B------:R-:W-:-:S07]  /*a170*/  MOV R0, UR5 ;  /* 0x0000000500007c02 */ /* 0x000fce0008000f00 */
.L_x_228:
[----:B-1----:R1:W2:Y:S02]  /*a180*/  SYNCS.PHASECHK.TRANS64.TRYWAIT P0, [R0+URZ], R3 ;  /* 0x00000003000075a7 */ /* 0x0022a400080011ff */
[----:B--2---:R-:W-:Y:S05]  /*a190*/  @!P0 NANOSLEEP.SYNCS 0x989680 ;  /* 0x009896800000895d */ /* 0x004fea0003900000 */
[----:B------:R-:W2:Y:S02]  /*a1a0*/  @!P0 SYNCS.PHASECHK.TRANS64 P0, [R0+URZ], R3 ;  /* 0x00000003000085a7 */ /* 0x000ea400080010ff */
[----:B--2---:R-:W-:Y:S05]  /*a1b0*/  @!P0 BRA `(.L_x_228) ;  /* 0xfffffffc00f08947 */ /* 0x004fea000383ffff */
[----:B------:R-:W-:Y:S05]  /*a1c0*/  BRA `(.L_x_229) ;  /* 0xffffff98009c7947 */ /* 0x000fea000383ffff */
.L_x_71:
[----:B------:R-:W-:-:S07]  /*a1d0*/  MOV R0, UR5 ;  /* 0x0000000500007c02 */ /* 0x000fce0008000f00 */
.L_x_230:
[----:B-1----:R1:W2:Y:S02]  /*a1e0*/  SYNCS.PHASECHK.TRANS64.TRYWAIT P0, [R0+URZ], R3 ;  /* 0x00000003000075a7 */ /* 0x0022a400080011ff */
[----:B--2---:R-:W-:Y:S05]  /*a1f0*/  @!P0 NANOSLEEP.SYNCS 0x989680 ;  /* 0x009896800000895d */ /* 0x004fea0003900000 */
[----:B------:R-:W2:Y:S02]  /*a200*/  @!P0 SYNCS.PHASECHK.TRANS64 P0, [R0+URZ], R3 ;  /* 0x00000003000085a7 */ /* 0x000ea400080010ff */
[----:B--2---:R-:W-:Y:S05]  /*a210*/  @!P0 BRA `(.L_x_230) ;  /* 0xfffffffc00f08947 */ /* 0x004fea000383ffff */
[----:B------:R-:W-:Y:S05]  /*a220*/  BRA `(.L_x_231) ;  /* 0xffffff9800a87947 */ /* 0x000fea000383ffff */
.L_x_72:
[----:B------:R-:W-:-:S07]  /*a230*/  MOV R0, UR5 ;  /* 0x0000000500007c02 */ /* 0x000fce0008000f00 */
.L_x_232:
[----:B-1----:R1:W2:Y:S02]  /*a240*/  SYNCS.PHASECHK.TRANS64.TRYWAIT P0, [R0+URZ], R3 ;  /* 0x00000003000075a7 */ /* 0x0022a400080011ff */
[----:B--2---:R-:W-:Y:S05]  /*a250*/  @!P0 NANOSLEEP.SYNCS 0x989680 ;  /* 0x009896800000895d */ /* 0x004fea0003900000 */
[----:B------:R-:W2:Y:S02]  /*a260*/  @!P0 SYNCS.PHASECHK.TRANS64 P0, [R0+URZ], R3 ;  /* 0x00000003000085a7 */ /* 0x000ea400080010ff */
[----:B--2---:R-:W-:Y:S05]  /*a270*/  @!P0 BRA `(.L_x_232) ;  /* 0xfffffffc00f08947 */ /* 0x004fea000383ffff */
[----:B------:R-:W-:Y:S05]  /*a280*/  BRA `(.L_x_233) ;  /* 0xffffff9800b47947 */ /* 0x000fea000383ffff */
.L_x_73:
[----:B------:R-:W-:-:S07]  /*a290*/  MOV R0, UR5 ;  /* 0x0000000500007c02 */ /* 0x000fce0008000f00 */
.L_x_234:
[----:B-1----:R1:W2:Y:S02]  /*a2a0*/  SYNCS.PHASECHK.TRANS64.TRYWAIT P0, [R0+URZ], R3 ;  /* 0x00000003000075a7 */ /* 0x0022a400080011ff */
[----:B--2---:R-:W-:Y:S05]  /*a2b0*/  @!P0 NANOSLEEP.SYNCS 0x989680 ;  /* 0x009896800000895d */ /* 0x004fea0003900000 */
[----:B------:R-:W2:Y:S02]  /*a2c0*/  @!P0 SYNCS.PHASECHK.TRANS64 P0, [R0+URZ], R3 ;  /* 0x00000003000085a7 */ /* 0x000ea400080010ff */
[----:B--2---:R-:W-:Y:S05]  /*a2d0*/  @!P0 BRA `(.L_x_234) ;  /* 0xfffffffc00f08947 */ /* 0x004fea000383ffff */
[----:B------:R-:W-:Y:S05]  /*a2e0*/  BRA `(.L_x_235) ;  /* 0xffffff9800c07947 */ /* 0x000fea000383ffff */
.L_x_74:
[----:B------:R-:W-:-:S07]  /*a2f0*/  MOV R0, UR5 ;  /* 0x0000000500007c02 */ /* 0x000fce0008000f00 */
.L_x_236:
[----:B-1----:R1:W2:Y:S02]  /*a300*/  SYNCS.PHASECHK.TRANS64.TRYWAIT P0, [R0+URZ], R3 ;  /* 0x00000003000075a7 */ /* 0x0022a400080011ff */
[----:B--2---:R-:W-:Y:S05]  /*a310*/  @!P0 NANOSLEEP.SYNCS 0x989680 ;  /* 0x009896800000895d */ /* 0x004fea0003900000 */
[----:B------:R-:W2:Y:S02]  /*a320*/  @!P0 SYNCS.PHASECHK.TRANS64 P0, [R0+URZ], R3 ;  /* 0x00000003000085a7 */ /* 0x000ea400080010ff */
[----:B--2---:R-:W-:Y:S05]  /*a330*/  @!P0 BRA `(.L_x_236) ;  /* 0xfffffffc00f08947 */ /* 0x004fea000383ffff */
[----:B------:R-:W-:Y:S05]  /*a340*/  BRA `(.L_x_237) ;  /* 0xffffff9800cc7947 */ /* 0x000fea000383ffff */
.L_x_75:
[----:B------:R-:W-:-:S07]  /*a350*/  MOV R0, UR5 ;  /* 0x0000000500007c02 */ /* 0x000fce0008000f00 */
.L_x_238:
[----:B-1----:R1:W2:Y:S02]  /*a360*/  SYNCS.PHASECHK.TRANS64.TRYWAIT P0, [R0+URZ], R3 ;  /* 0x00000003000075a7 */ /* 0x0022a400080011ff */
[----:B--2---:R-:W-:Y:S05]  /*a370*/  @!P0 NANOSLEEP.SYNCS 0x989680 ;  /* 0x009896800000895d */ /* 0x004fea0003900000 */
[----:B------:R-:W2:Y:S02]  /*a380*/  @!P0 SYNCS.PHASECHK.TRANS64 P0, [R0+URZ], R3 ;  /* 0x00000003000085a7 */ /* 0x000ea400080010ff */
[----:B--2---:R-:W-:Y:S05]  /*a390*/  @!P0 BRA `(.L_x_238) ;  /* 0xfffffffc00f08947 */ /* 0x004fea000383ffff */
[----:B------:R-:W-:Y:S05]  /*a3a0*/  BRA `(.L_x_239) ;  /* 0xffffff9800d87947 */ /* 0x000fea000383ffff */
.L_x_76:
[----:B------:R-:W-:-:S07]  /*a3b0*/  MOV R0, UR5 ;  /* 0x0000000500007c02 */ /* 0x000fce0008000f00 */
.L_x_240:
[----:B-1----:R1:W2:Y:S02]  /*a3c0*/  SYNCS.PHASECHK.TRANS64.TRYWAIT P0, [R0+URZ], R3 ;  /* 0x00000003000075a7 */ /* 0x0022a400080011ff */
[----:B--2---:R-:W-:Y:S05]  /*a3d0*/  @!P0 NANOSLEEP.SYNCS 0x989680 ;  /* 0x009896800000895d */ /* 0x004fea0003900000 */
[----:B------:R-:W2:Y:S02]  /*a3e0*/  @!P0 SYNCS.PHASECHK.TRANS64 P0, [R0+URZ], R3 ;  /* 0x00000003000085a7 */ /* 0x000ea400080010ff */
[----:B--2---:R-:W-:Y:S05]  /*a3f0*/  @!P0 BRA `(.L_x_240) ;  /* 0xfffffffc00f08947 */ /* 0x004fea000383ffff */
[----:B------:R-:W-:Y:S05]  /*a400*/  BRA `(.L_x_241) ;  /* 0xffffff9800e47947 */ /* 0x000fea000383ffff */
.L_x_77:
[----:B------:R-:W-:-:S07]  /*a410*/  MOV R0, UR5 ;  /* 0x0000000500007c02 */ /* 0x000fce0008000f00 */
.L_x_242:
[----:B-1----:R1:W2:Y:S02]  /*a420*/  SYNCS.PHASECHK.TRANS64.TRYWAIT P0, [R0+URZ], R3 ;  /* 0x00000003000075a7 */ /* 0x0022a400080011ff */
[----:B--2---:R-:W-:Y:S05]  /*a430*/  @!P0 NANOSLEEP.SYNCS 0x989680 ;  /* 0x009896800000895d */ /* 0x004fea0003900000 */
[----:B------:R-:W2:Y:S02]  /*a440*/  @!P0 SYNCS.PHASECHK.TRANS64 P0, [R0+URZ], R3 ;  /* 0x00000003000085a7 */ /* 0x000ea400080010ff */
[----:B--2---:R-:W-:Y:S05]  /*a450*/  @!P0 BRA `(.L_x_242) ;  /* 0xfffffffc00f08947 */ /* 0x004fea000383ffff */
[----:B------:R-:W-:Y:S05]  /*a460*/  BRA `(.L_x_243) ;  /* 0xffffff9800f07947 */ /* 0x000fea000383ffff */
.L_x_78:
[----:B------:R-:W-:-:S07]  /*a470*/  MOV R0, UR5 ;  /* 0x0000000500007c02 */ /* 0x000fce0008000f00 */
.L_x_244:
[----:B-1----:R1:W2:Y:S02]  /*a480*/  SYNCS.PHASECHK.TRANS64.TRYWAIT P0, [R0+URZ], R3 ;  /* 0x00000003000075a7 */ /* 0x0022a400080011ff */
[----:B--2---:R-:W-:Y:S05]  /*a490*/  @!P0 NANOSLEEP.SYNCS 0x989680 ;  /* 0x009896800000895d */ /* 0x004fea0003900000 */
[----:B------:R-:W2:Y:S02]  /*a4a0*/  @!P0 SYNCS.PHASECHK.TRANS64 P0, [R0+URZ], R3 ;  /* 0x00000003000085a7 */ /* 0x000ea400080010ff */
[----:B--2---:R-:W-:Y:S05]  /*a4b0*/  @!P0 BRA `(.L_x_244) ;  /* 0xfffffffc00f08947 */ /* 0x004fea000383ffff */
[----:B------:R-:W-:Y:S05]  /*a4c0*/  BRA `(.L_x_245) ;  /* 0xffffff9800fc7947 */ /* 0x000fea000383ffff */
.L_x_79:
[----:B------:R-:W-:-:S07]  /*a4d0*/  MOV R0, UR5 ;  /* 0x0000000500007c02 */ /* 0x000fce0008000f00 */
.L_x_246:
[----:B-1----:R1:W2:Y:S02]  /*a4e0*/  SYNCS.PHASECHK.TRANS64.TRYWAIT P0, [R0+URZ], R3 ;  /* 0x00000003000075a7 */ /* 0x0022a400080011ff */
[----:B--2---:R-:W-:Y:S05]  /*a4f0*/  @!P0 NANOSLEEP.SYNCS 0x989680 ;  /* 0x009896800000895d */ /* 0x004fea0003900000 */
[----:B------:R-:W2:Y:S02]  /*a500*/  @!P0 SYNCS.PHASECHK.TRANS64 P0, [R0+URZ], R3 ;  /* 0x00000003000085a7 */ /* 0x000ea400080010ff */
[----:B--2---:R-:W-:Y:S05]  /*a510*/  @!P0 BRA `(.L_x_246) ;  /* 0xfffffffc00f08947 */ /* 0x004fea000383ffff */
[----:B------:R-:W-:Y:S05]  /*a520*/  BRA `(.L_x_247) ;  /* 0xffffff9c00087947 */ /* 0x000fea000383ffff */
.L_x_80:
[----:B------:R-:W-:-:S07]  /*a530*/  MOV R0, UR5 ;  /* 0x0000000500007c02 */ /* 0x000fce0008000f00 */
.L_x_248:
[----:B-1----:R1:W2:Y:S02]  /*a540*/  SYNCS.PHASECHK.TRANS64.TRYWAIT P0, [R0+URZ], R3 ;  /* 0x00000003000075a7 */ /* 0x0022a400080011ff */
[----:B--2---:R-:W-:Y:S05]  /*a550*/  @!P0 NANOSLEEP.SYNCS 0x989680 ;  /* 0x009896800000895d */ /* 0x004fea0003900000 */
[----:B------:R-:W2:Y:S02]  /*a560*/  @!P0 SYNCS.PHASECHK.TRANS64 P0, [R0+URZ], R3 ;  /* 0x00000003000085a7 */ /* 0x000ea400080010ff */
[----:B--2---:R-:W-:Y:S05]  /*a570*/  @!P0 BRA `(.L_x_248) ;  /* 0xfffffffc00f08947 */ /* 0x004fea000383ffff */
[----:B------:R-:W-:Y:S05]  /*a580*/  BRA `(.L_x_249) ;  /* 0xffffff9c00147947 */ /* 0x000fea000383ffff */
.L_x_81:
[----:B------:R-:W-:-:S07]  /*a590*/  MOV R0, UR5 ;  /* 0x0000000500007c02 */ /* 0x000fce0008000f00 */
.L_x_250:
[----:B-1----:R1:W2:Y:S02]  /*a5a0*/  SYNCS.PHASECHK.TRANS64.TRYWAIT P0, [R0+URZ], R3 ;  /* 0x00000003000075a7 */ /* 0x0022a400080011ff */
[----:B--2---:R-:W-:Y:S05]  /*a5b0*/  @!P0 NANOSLEEP.SYNCS 0x989680 ;  /* 0x009896800000895d */ /* 0x004fea0003900000 */
[----:B------:R-:W2:Y:S02]  /*a5c0*/  @!P0 SYNCS.PHASECHK.TRANS64 P0, [R0+URZ], R3 ;  /* 0x00000003000085a7 */ /* 0x000ea400080010ff */
[----:B--2---:R-:W-:Y:S05]  /*a5d0*/  @!P0 BRA `(.L_x_250) ;  /* 0xfffffffc00f08947 */ /* 0x004fea000383ffff */
[----:B------:R-:W-:Y:S05]  /*a5e0*/  BRA `(.L_x_251) ;  /* 0xffffff9c00207947 */ /* 0x000fea000383ffff */
.L_x_82:
[----:B------:R-:W-:-:S07]  /*a5f0*/  MOV R0, UR5 ;  /* 0x0000000500007c02 */ /* 0x000fce0008000f00 */
.L_x_252:
[----:B-1----:R1:W2:Y:S02]  /*a600*/  SYNCS.PHASECHK.TRANS64.TRYWAIT P0, [R0+URZ], R3 ;  /* 0x00000003000075a7 */ /* 0x0022a400080011ff */
[----:B--2---:R-:W-:Y:S05]  /*a610*/  @!P0 NANOSLEEP.SYNCS 0x989680 ;  /* 0x009896800000895d */ /* 0x004fea0003900000 */
[----:B------:R-:W2:Y:S02]  /*a620*/  @!P0 SYNCS.PHASECHK.TRANS64 P0, [R0+URZ], R3 ;  /* 0x00000003000085a7 */ /* 0x000ea400080010ff */
[----:B--2---:R-:W-:Y:S05]  /*a630*/  @!P0 BRA `(.L_x_252) ;  /* 0xfffffffc00f08947 */ /* 0x004fea000383ffff */
[----:B------:R-:W-:Y:S05]  /*a640*/  BRA `(.L_x_253) ;  /* 0xffffff9c002c7947 */ /* 0x000fea000383ffff */
.L_x_83:
[----:B------:R-:W-:-:S07]  /*a650*/  MOV R0, UR5 ;  /* 0x0000000500007c02 */ /* 0x000fce0008000f00 */
.L_x_254:
[----:B-1----:R1:W2:Y:S02]  /*a660*/  SYNCS.PHASECHK.TRANS64.TRYWAIT P0, [R0+URZ], R3 ;  /* 0x00000003000075a7 */ /* 0x0022a400080011ff */
[----:B--2---:R-:W-:Y:S05]  /*a670*/  @!P0 NANOSLEEP.SYNCS 0x989680 ;  /* 0x009896800000895d */ /* 0x004fea0003900000 */
[----:B------:R-:W2:Y:S02]  /*a680*/  @!P0 SYNCS.PHASECHK.TRANS64 P0, [R0+URZ], R3 ;  /* 0x00000003000085a7 */ /* 0x000ea400080010ff */
[----:B--2---:R-:W-:Y:S05]  /*a690*/  @!P0 BRA `(.L_x_254) ;  /* 0xfffffffc00f08947 */ /* 0x004fea000383ffff */
[----:B------:R-:W-:Y:S05]  /*a6a0*/  BRA `(.L_x_255) ;  /* 0xffffff9c00387947 */ /* 0x000fea000383ffff */
.L_x_84:
[----:B------:R-:W-:-:S07]  /*a6b0*/  MOV R0, UR5 ;  /* 0x0000000500007c02 */ /* 0x000fce0008000f00 */
.L_x_256:
[----:B-1----:R1:W2:Y:S02]  /*a6c0*/  SYNCS.PHASECHK.TRANS64.TRYWAIT P0, [R0+URZ], R3 ;  /* 0x00000003000075a7 */ /* 0x0022a400080011ff */
[----:B--2---:R-:W-:Y:S05]  /*a6d0*/  @!P0 NANOSLEEP.SYNCS 0x989680 ;  /* 0x009896800000895d */ /* 0x004fea0003900000 */
[----:B------:R-:W2:Y:S02]  /*a6e0*/  @!P0 SYNCS.PHASECHK.TRANS64 P0, [R0+URZ], R3 ;  /* 0x00000003000085a7 */ /* 0x000ea400080010ff */
[----:B--2---:R-:W-:Y:S05]  /*a6f0*/  @!P0 BRA `(.L_x_256) ;  /* 0xfffffffc00f08947 */ /* 0x004fea000383ffff */
[----:B------:R-:W-:Y:S05]  /*a700*/  BRA `(.L_x_257) ;  /* 0xffffff9c00447947 */ /* 0x000fea000383ffff */
.L_x_85:
[----:B------:R-:W-:-:S07]  /*a710*/  MOV R0, UR5 ;  /* 0x0000000500007c02 */ /* 0x000fce0008000f00 */
.L_x_258:
[----:B-1----:R1:W2:Y:S02]  /*a720*/  SYNCS.PHASECHK.TRANS64.TRYWAIT P0, [R0+URZ], R3 ;  /* 0x00000003000075a7 */ /* 0x0022a400080011ff */
[----:B--2---:R-:W-:Y:S05]  /*a730*/  @!P0 NANOSLEEP.SYNCS 0x989680 ;  /* 0x009896800000895d */ /* 0x004fea0003900000 */
[----:B------:R-:W2:Y:S02]  /*a740*/  @!P0 SYNCS.PHASECHK.TRANS64 P0, [R0+URZ], R3 ;  /* 0x00000003000085a7 */ /* 0x000ea400080010ff */
[----:B--2---:R-:W-:Y:S05]  /*a750*/  @!P0 BRA `(.L_x_258) ;  /* 0xfffffffc00f08947 */ /* 0x004fea000383ffff */
[----:B------:R-:W-:Y:S05]  /*a760*/  BRA `(.L_x_259) ;  /* 0xffffff9c00507947 */ /* 0x000fea000383ffff */
.L_x_86:
[----:B------:R-:W-:-:S07]  /*a770*/  MOV R0, UR5 ;  /* 0x0000000500007c02 */ /* 0x000fce0008000f00 */
.L_x_260:
[----:B-1----:R1:W2:Y:S02]  /*a780*/  SYNCS.PHASECHK.TRANS64.TRYWAIT P0, [R0+URZ], R3 ;  /* 0x00000003000075a7 */ /* 0x0022a400080011ff */
[----:B--2---:R-:W-:Y:S05]  /*a790*/  @!P0 NANOSLEEP.SYNCS 0x989680 ;  /* 0x009896800000895d */ /* 0x004fea0003900000 */
[----:B------:R-:W2:Y:S02]  /*a7a0*/  @!P0 SYNCS.PHASECHK.TRANS64 P0, [R0+URZ], R3 ;  /* 0x00000003000085a7 */ /* 0x000ea400080010ff */
[----:B--2---:R-:W-:Y:S05]  /*a7b0*/  @!P0 BRA `(.L_x_260) ;  /* 0xfffffffc00f08947 */ /* 0x004fea000383ffff */
[----:B------:R-:W-:Y:S05]  /*a7c0*/  BRA `(.L_x_261) ;  /* 0xffffff9c005c7947 */ /* 0x000fea000383ffff */
.L_x_87:
[----:B------:R-:W-:-:S07]  /*a7d0*/  MOV R0, UR5 ;  /* 0x0000000500007c02 */ /* 0x000fce0008000f00 */
.L_x_262:
[----:B-1----:R1:W2:Y:S02]  /*a7e0*/  SYNCS.PHASECHK.TRANS64.TRYWAIT P0, [R0+URZ], R3 ;  /* 0x00000003000075a7 */ /* 0x0022a400080011ff */
[----:B--2---:R-:W-:Y:S05]  /*a7f0*/  @!P0 NANOSLEEP.SYNCS 0x989680 ;  /* 0x009896800000895d */ /* 0x004fea0003900000 */
[----:B------:R-:W2:Y:S02]  /*a800*/  @!P0 SYNCS.PHASECHK.TRANS64 P0, [R0+URZ], R3 ;  /* 0x00000003000085a7 */ /* 0x000ea400080010ff */
[----:B--2---:R-:W-:Y:S05]  /*a810*/  @!P0 BRA `(.L_x_262) ;  /* 0xfffffffc00f08947 */ /* 0x004fea000383ffff */
[----:B------:R-:W-:Y:S05]  /*a820*/  BRA `(.L_x_263) ;  /* 0xffffff9c00687947 */ /* 0x000fea000383ffff */
.L_x_88:
[----:B------:R-:W-:-:S07]  /*a830*/  MOV R0, UR5 ;  /* 0x0000000500007c02 */ /* 0x000fce0008000f00 */
.L_x_264:
[----:B-1----:R1:W2:Y:S02]  /*a840*/  SYNCS.PHASECHK.TRANS64.TRYWAIT P0, [R0+URZ], R3 ;  /* 0x00000003000075a7 */ /* 0x0022a400080011ff */
[----:B--2---:R-:W-:Y:S05]  /*a850*/  @!P0 NANOSLEEP.SYNCS 0x989680 ;  /* 0x009896800000895d */ /* 0x004fea0003900000 */
[----:B------:R-:W2:Y:S02]  /*a860*/  @!P0 SYNCS.PHASECHK.TRANS64 P0, [R0+URZ], R3 ;  /* 0x00000003000085a7 */ /* 0x000ea400080010ff */
[----:B--2---:R-:W-:Y:S05]  /*a870*/  @!P0 BRA `(.L_x_264) ;  /* 0xfffffffc00f08947 */ /* 0x004fea000383ffff */
[----:B------:R-:W-:Y:S05]  /*a880*/  BRA `(.L_x_265) ;  /* 0xffffff9c00747947 */ /* 0x000fea000383ffff */
.L_x_89:
[----:B------:R-:W-:-:S07]  /*a890*/  MOV R0, UR5 ;  /* 0x0000000500007c02 */ /* 0x000fce0008000f00 */
.L_x_266:
[----:B-1----:R1:W2:Y:S02]  /*a8a0*/  SYNCS.PHASECHK.TRANS64.TRYWAIT P0, [R0+URZ], R3 ;  /* 0x00000003000075a7 */ /* 0x0022a400080011ff */
[----:B--2---:R-:W-:Y:S05]  /*a8b0*/  @!P0 NANOSLEEP.SYNCS 0x989680 ;  /* 0x009896800000895d */ /* 0x004fea0003900000 */
[----:B------:R-:W2:Y:S02]  /*a8c0*/  @!P0 SYNCS.PHASECHK.TRANS64 P0, [R0+URZ], R3 ;  /* 0x00000003000085a7 */ /* 0x000ea400080010ff */
[----:B--2---:R-:W-:Y:S05]  /*a8d0*/  @!P0 BRA `(.L_x_266) ;  /* 0xfffffffc00f08947 */ /* 0x004fea000383ffff */
[----:B------:R-:W-:Y:S05]  /*a8e0*/  BRA `(.L_x_267) ;  /* 0xffffff9c00807947 */ /* 0x000fea000383ffff */
.L_x_90:
[----:B------:R-:W-:-:S07]  /*a8f0*/  MOV R0, UR5 ;  /* 0x0000000500007c02 */ /* 0x000fce0008000f00 */
.L_x_268:
[----:B-1----:R1:W2:Y:S02]  /*a900*/  SYNCS.PHASECHK.TRANS64.TRYWAIT P0, [R0+URZ], R3 ;  /* 0x00000003000075a7 */ /* 0x0022a400080011ff */
[----:B--2---:R-:W-:Y:S05]  /*a910*/  @!P0 NANOSLEEP.SYNCS 0x989680 ;  /* 0x009896800000895d */ /* 0x004fea0003900000 */
[----:B------:R-:W2:Y:S02]  /*a920*/  @!P0 SYNCS.PHASECHK.TRANS64 P0, [R0+URZ], R3 ;  /* 0x00000003000085a7 */ /* 0x000ea400080010ff */
[----:B--2---:R-:W-:Y:S05]  /*a930*/  @!P0 BRA `(.L_x_268) ;  /* 0xfffffffc00f08947 */ /* 0x004fea000383ffff */
[----:B------:R-:W-:Y:S05]  /*a940*/  BRA `(.L_x_269) ;  /* 0xffffff9c008c7947 */ /* 0x000fea000383ffff */
.L_x_91:
[----:B------:R-:W-:-:S07]  /*a950*/  MOV R0, UR5 ;  /* 0x0000000500007c02 */ /* 0x000fce0008000f00 */
.L_x_270:
[----:B-1----:R1:W2:Y:S02]  /*a960*/  SYNCS.PHASECHK.TRANS64.TRYWAIT P0, [R0+URZ], R3 ;  /* 0x00000003000075a7 */ /* 0x0022a400080011ff */
[----:B--2---:R-:W-:Y:S05]  /*a970*/  @!P0 NANOSLEEP.SYNCS 0x989680 ;  /* 0x009896800000895d */ /* 0x004fea0003900000 */
[----:B------:R-:W2:Y:S02]  /*a980*/  @!P0 SYNCS.PHASECHK.TRANS64 P0, [R0+URZ], R3 ;  /* 0x00000003000085a7 */ /* 0x000ea400080010ff */
[----:B--2---:R-:W-:Y:S05]  /*a990*/  @!P0 BRA `(.L_x_270) ;  /* 0xfffffffc00f08947 */ /* 0x004fea000383ffff */
[----:B------:R-:W-:Y:S05]  /*a9a0*/  BRA `(.L_x_271) ;  /* 0xffffff9c00987947 */ /* 0x000fea000383ffff */
.L_x_92:
[----:B------:R-:W-:-:S07]  /*a9b0*/  MOV R0, UR5 ;  /* 0x0000000500007c02 */ /* 0x000fce0008000f00 */
.L_x_272:
[----:B-1----:R1:W2:Y:S02]  /*a9c0*/  SYNCS.PHASECHK.TRANS64.TRYWAIT P0, [R0+URZ], R3 ;  /* 0x00000003000075a7 */ /* 0x0022a400080011ff */
[----:B--2---:R-:W-:Y:S05]  /*a9d0*/  @!P0 NANOSLEEP.SYNCS 0x989680 ;  /* 0x009896800000895d */ /* 0x004fea0003900000 */
[----:B------:R-:W2:Y:S02]  /*a9e0*/  @!P0 SYNCS.PHASECHK.TRANS64 P0, [R0+URZ], R3 ;  /* 0x00000003000085a7 */ /* 0x000ea400080010ff */
[----:B--2---:R-:W-:Y:S05]  /*a9f0*/  @!P0 BRA `(.L_x_272) ;  /* 0xfffffffc00f08947 */ /* 0x004fea000383ffff */
[----:B------:R-:W-:Y:S05]  /*aa00*/  BRA `(.L_x_273) ;  /* 0xffffff9c00a47947 */ /* 0x000fea000383ffff */
.L_x_93:
[----:B------:R-:W-:-:S07]  /*aa10*/  MOV R0, UR5 ;  /* 0x0000000500007c02 */ /* 0x000fce0008000f00 */
.L_x_274:
[----:B-1----:R1:W2:Y:S02]  /*aa20*/  SYNCS.PHASECHK.TRANS64.TRYWAIT P0, [R0+URZ], R3 ;  /* 0x00000003000075a7 */ /* 0x0022a400080011ff */
[----:B--2---:R-:W-:Y:S05]  /*aa30*/  @!P0 NANOSLEEP.SYNCS 0x989680 ;  /* 0x009896800000895d */ /* 0x004fea0003900000 */
[----:B------:R-:W2:Y:S02]  /*aa40*/  @!P0 SYNCS.PHASECHK.TRANS64 P0, [R0+URZ], R3 ;  /* 0x00000003000085a7 */ /* 0x000ea400080010ff */
[----:B--2---:R-:W-:Y:S05]  /*aa50*/  @!P0 BRA `(.L_x_274) ;  /* 0xfffffffc00f08947 */ /* 0x004fea000383ffff */
[----:B------:R-:W-:Y:S05]  /*aa60*/  BRA `(.L_x_275) ;  /* 0xffffff9c00b07947 */ /* 0x000fea000383ffff */
.L_x_94:
[----:B------:R-:W-:-:S07]  /*aa70*/  MOV R0, UR5 ;  /* 0x0000000500007c02 */ /* 0x000fce0008000f00 */
.L_x_276:
[----:B-1----:R1:W2:Y:S02]  /*aa80*/  SYNCS.PHASECHK.TRANS64.TRYWAIT P0, [R0+URZ], R3 ;  /* 0x00000003000075a7 */ /* 0x0022a400080011ff */
[----:B--2---:R-:W-:Y:S05]  /*aa90*/  @!P0 NANOSLEEP.SYNCS 0x989680 ;  /* 0x009896800000895d */ /* 0x004fea0003900000 */
[----:B------:R-:W2:Y:S02]  /*aaa0*/  @!P0 SYNCS.PHASECHK.TRANS64 P0, [R0+URZ], R3 ;  /* 0x00000003000085a7 */ /* 0x000ea400080010ff */
[----:B--2---:R-:W-:Y:S05]  /*aab0*/  @!P0 BRA `(.L_x_276) ;  /* 0xfffffffc00f08947 */ /* 0x004fea000383ffff */
[----:B------:R-:W-:Y:S05]  /*aac0*/  BRA `(.L_x_277) ;  /* 0xffffff9c00bc7947 */ /* 0x000fea000383ffff */
.L_x_95:
[----:B------:R-:W-:-:S07]  /*aad0*/  MOV R0, UR5 ;  /* 0x0000000500007c02 */ /* 0x000fce0008000f00 */
.L_x_278:
[----:B-1----:R1:W2:Y:S02]  /*aae0*/  SYNCS.PHASECHK.TRANS64.TRYWAIT P0, [R0+URZ], R3 ;  /* 0x00000003000075a7 */ /* 0x0022a400080011ff */
[----:B--2---:R-:W-:Y:S05]  /*aaf0*/  @!P0 NANOSLEEP.SYNCS 0x989680 ;  /* 0x009896800000895d */ /* 0x004fea0003900000 */
[----:B------:R-:W2:Y:S02]  /*ab00*/  @!P0 SYNCS.PHASECHK.TRANS64 P0, [R0+URZ], R3 ;  /* 0x00000003000085a7 */ /* 0x000ea400080010ff */
[----:B--2---:R-:W-:Y:S05]  /*ab10*/  @!P0 BRA `(.L_x_278) ;  /* 0xfffffffc00f08947 */ /* 0x004fea000383ffff */
[----:B------:R-:W-:Y:S05]  /*ab20*/  BRA `(.L_x_279) ;  /* 0xffffff9c00c87947 */ /* 0x000fea000383ffff */
.L_x_98:
[----:B--2---:R2:W3:Y:S02]  /*ab30*/  SYNCS.PHASECHK.TRANS64.TRYWAIT P0, [R2+URZ+0x3f0], R4 ;  /* 0x0003f004020075a7 */ /* 0x0044e400080011ff */
[----:B---3--:R-:W-:Y:S05]  /*ab40*/  @!P0 NANOSLEEP.SYNCS 0x989680 ;  /* 0x009896800000895d */ /* 0x008fea0003900000 */
[----:B------:R-:W3:Y:S02]  /*ab50*/  @!P0 SYNCS.PHASECHK.TRANS64 P0, [R2+URZ+0x3f0], R4 ;  /* 0x0003f004020085a7 */ /* 0x000ee400080010ff */
[----:B---3--:R-:W-:Y:S05]  /*ab60*/  @!P0 BRA `(.L_x_98) ;  /* 0xfffffffc00f08947 */ /* 0x008fea000383ffff */
[----:B------:R-:W-:Y:S05]  /*ab70*/  BRA `(.L_x_280) ;  /* 0xffffffa000247947 */ /* 0x000fea000383ffff */
.L_x_99:
[----:B------:R-:W-:-:S07]  /*ab80*/  MOV R2, UR4 ;  /* 0x0000000400027c02 */ /* 0x000fce0008000f00 */
.L_x_281:
[----:B--2---:R2:W3:Y:S02]  /*ab90*/  SYNCS.PHASECHK.TRANS64.TRYWAIT P0, [R2+URZ+0x3a0], R5 ;  /* 0x0003a005020075a7 */ /* 0x0044e400080011ff */
[----:B---3--:R-:W-:Y:S05]  /*aba0*/  @!P0 NANOSLEEP.SYNCS 0x989680 ;  /* 0x009896800000895d */ /* 0x008fea0003900000 */
[----:B------:R-:W3:Y:S02]  /*abb0*/  @!P0 SYNCS.PHASECHK.TRANS64 P0, [R2+URZ+0x3a0], R5 ;  /* 0x0003a005020085a7 */ /* 0x000ee400080010ff */
[----:B---3--:R-:W-:Y:S05]  /*abc0*/  @!P0 BRA `(.L_x_281) ;  /* 0xfffffffc00f08947 */ /* 0x008fea000383ffff */
[----:B------:R-:W-:Y:S05]  /*abd0*/  BRA `(.L_x_282) ;  /* 0xffffffa000347947 */ /* 0x000fea000383ffff */
.L_x_100:
[----:B--2---:R2:W3:Y:S02]  /*abe0*/  SYNCS.PHASECHK.TRANS64.TRYWAIT P1, [R2+URZ+0x390], R4 ;  /* 0x00039004020075a7 */ /* 0x0044e400080211ff */
[----:B---3--:R-:W-:Y:S05]  /*abf0*/  @!P1 NANOSLEEP.SYNCS 0x989680 ;  /* 0x009896800000995d */ /* 0x008fea0003900000 */
[----:B------:R-:W3:Y:S02]  /*ac00*/  @!P1 SYNCS.PHASECHK.TRANS64 P1, [R2+URZ+0x390], R4 ;  /* 0x00039004020095a7 */ /* 0x000ee400080210ff */
[----:B---3--:R-:W-:Y:S05]  /*ac10*/  @!P1 BRA `(.L_x_100) ;  /* 0xfffffffc00f09947 */ /* 0x008fea000383ffff */
[----:B------:R-:W-:Y:S05]  /*ac20*/  BRA `(.L_x_283) ;  /* 0xffffffa000647947 */ /* 0x000fea000383ffff */
.L_x_103:
[----:B------:R-:W-:-:S07]  /*ac30*/  MOV R0, UR4 ;  /* 0x0000000400007c02 */ /* 0x000fce0008000f00 */
.L_x_284:
[----:B--2---:R2:W3:Y:S02]  /*ac40*/  SYNCS.PHASECHK.TRANS64.TRYWAIT P0, [R0+URZ+0x3a0], R2 ;  /* 0x0003a002000075a7 */ /* 0x0044e400080011ff */
[----:B---3--:R-:W-:Y:S05]  /*ac50*/  @!P0 NANOSLEEP.SYNCS 0x989680 ;  /* 0x009896800000895d */ /* 0x008fea0003900000 */
[----:B------:R-:W3:Y:S02]  /*ac60*/  @!P0 SYNCS.PHASECHK.TRANS64 P0, [R0+URZ+0x3a0], R2 ;  /* 0x0003a002000085a7 */ /* 0x000ee400080010ff */
[----:B---3--:R-:W-:Y:S05]  /*ac70*/  @!P0 BRA `(.L_x_284) ;  /* 0xfffffffc00f08947 */ /* 0x008fea000383ffff */
[----:B------:R-:W-:Y:S05]  /*ac80*/  BRA `(.L_x_102) ;  /* 0xffffffa000b87947 */ /* 0x000fea000383ffff */
.L_x_110:
[----:B-1----:R1:W2:Y:S02]  /*ac90*/  SYNCS.PHASECHK.TRANS64.TRYWAIT P1, [R0+URZ+0x390], R2 ;  /* 0x00039002000075a7 */ /* 0x0022a400080211ff */
[----:B--2---:R-:W-:Y:S05]  /*aca0*/  @!P1 NANOSLEEP.SYNCS 0x989680 ;  /* 0x009896800000995d */ /* 0x004fea0003900000 */
[----:B------:R-:W2:Y:S02]  /*acb0*/  @!P1 SYNCS.PHASECHK.TRANS64 P1, [R0+URZ+0x390], R2 ;  /* 0x00039002000095a7 */ /* 0x000ea400080210ff */
[----:B--2---:R-:W-:Y:S05]  /*acc0*/  @!P1 BRA `(.L_x_110) ;  /* 0xfffffffc00f09947 */ /* 0x004fea000383ffff */
[----:B------:R-:W-:Y:S05]  /*acd0*/  BRA `(.L_x_285) ;  /* 0xffffffa800147947 */ /* 0x000fea000383ffff */
.L_x_111:
[----:B------:R-:W-:-:S07]  /*ace0*/  MOV R2, UR19 ;  /* 0x0000001300027c02 */ /* 0x000fce0008000f00 */
.L_x_286:
[----:B-1----:R1:W2:Y:S02]  /*acf0*/  SYNCS.PHASECHK.TRANS64.TRYWAIT P0, [R2+URZ+0x3d0], R0 ;  /* 0x0003d000020075a7 */ /* 0x0022a400080011ff */
[----:B--2---:R-:W-:Y:S05]  /*ad00*/  @!P0 NANOSLEEP.SYNCS 0x989680 ;  /* 0x009896800000895d */ /* 0x004fea0003900000 */
[----:B------:R-:W2:Y:S02]  /*ad10*/  @!P0 SYNCS.PHASECHK.TRANS64 P0, [R2+URZ+0x3d0], R0 ;  /* 0x0003d000020085a7 */ /* 0x000ea400080010ff */
[----:B--2---:R-:W-:Y:S05]  /*ad20*/  @!P0 BRA `(.L_x_286) ;  /* 0xfffffffc00f08947 */ /* 0x004fea000383ffff */
[----:B------:R-:W-:Y:S05]  /*ad30*/  BRA `(.L_x_287) ;  /* 0xffffffa800487947 */ /* 0x000fea000383ffff */
.L_x_114:
[----:B------:R-:W-:Y:S07]  /*ad40*/  MOV R0, UR6 ;  /* 0x0000000600007c02 */ /* 0x000fee0008000f00 */
.L_x_288:
[----:B-1----:R1:W2:Y:S02]  /*ad50*/  SYNCS.PHASECHK.TRANS64.TRYWAIT P0, [R0+URZ], R2 ;  /* 0x00000002000075a7 */ /* 0x0022a400080011ff */
[----:B--2---:R-:W-:Y:S05]  /*ad60*/  @!P0 NANOSLEEP.SYNCS 0x989680 ;  /* 0x009896800000895d */ /* 0x004fea0003900000 */
[----:B------:R-:W2:Y:S02]  /*ad70*/  @!P0 SYNCS.PHASECHK.TRANS64 P0, [R0+URZ], R2 ;  /* 0x00000002000085a7 */ /* 0x000ea400080010ff */
[----:B--2---:R-:W-:Y:S05]  /*ad80*/  @!P0 BRA `(.L_x_288) ;  /* 0xfffffffc00f08947 */ /* 0x004fea000383ffff */
[----:B------:R-:W-:Y:S05]  /*ad90*/  BRA `(.L_x_113) ;  /* 0xffffffa800807947 */ /* 0x000fea000383ffff */
.L_x_117:
[----:B------:R-:W-:-:S07]  /*ada0*/  MOV R0, UR4 ;  /* 0x0000000400007c02 */ /* 0x000fce0008000f00 */
.L_x_289:
[----:B--2---:R2:W4:Y:S02]  /*adb0*/  SYNCS.PHASECHK.TRANS64.TRYWAIT P0, [R0+URZ], R2 ;  /* 0x00000002000075a7 */ /* 0x00452400080011ff */
[----:B----4-:R-:W-:Y:S05]  /*adc0*/  @!P0 NANOSLEEP.SYNCS 0x989680 ;  /* 0x009896800000895d */ /* 0x010fea0003900000 */
[----:B------:R-:W4:Y:S02]  /*add0*/  @!P0 SYNCS.PHASECHK.TRANS64 P0, [R0+URZ], R2 ;  /* 0x00000002000085a7 */ /* 0x000f2400080010ff */
[----:B----4-:R-:W-:Y:S05]  /*ade0*/  @!P0 BRA `(.L_x_289) ;  /* 0xfffffffc00f08947 */ /* 0x010fea000383ffff */
[----:B------:R-:W-:Y:S05]  /*adf0*/  BRA `(.L_x_290) ;  /* 0xffffffac00207947 */ /* 0x000fea000383ffff */
.L_x_118:
[----:B------:R-:W-:-:S07]  /*ae00*/  MOV R0, UR5 ;  /* 0x0000000500007c02 */ /* 0x000fce0008000f00 */
.L_x_291:
[----:B-1----:R1:W2:Y:S02]  /*ae10*/  SYNCS.PHASECHK.TRANS64.TRYWAIT P0, [R0+URZ], R3 ;  /* 0x00000003000075a7 */ /* 0x0022a400080011ff */
[----:B--2---:R-:W-:Y:S05]  /*ae20*/  @!P0 NANOSLEEP.SYNCS 0x989680 ;  /* 0x009896800000895d */ /* 0x004fea0003900000 */
[----:B------:R-:W2:Y:S02]  /*ae30*/  @!P0 SYNCS.PHASECHK.TRANS64 P0, [R0+URZ], R3 ;  /* 0x00000003000085a7 */ /* 0x000ea400080010ff */
[----:B--2---:R-:W-:Y:S05]  /*ae40*/  @!P0 BRA `(.L_x_291) ;  /* 0xfffffffc00f08947 */ /* 0x004fea000383ffff */
[----:B------:R-:W-:Y:S05]  /*ae50*/  BRA `(.L_x_292) ;  /* 0xffffffac002c7947 */ /* 0x000fea000383ffff */
.L_x_119:
[----:B------:R-:W-:-:S07]  /*ae60*/  MOV R0, UR5 ;  /* 0x0000000500007c02 */ /* 0x000fce0008000f00 */
.L_x_293:
[----:B-1----:R1:W2:Y:S02]  /*ae70*/  SYNCS.PHASECHK.TRANS64.TRYWAIT P0, [R0+URZ], R3 ;  /* 0x00000003000075a7 */ /* 0x0022a400080011ff */
[----:B--2---:R-:W-:Y:S05]  /*ae80*/  @!P0 NANOSLEEP.SYNCS 0x989680 ;  /* 0x009896800000895d */ /* 0x004fea0003900000 */
[----:B------:R-:W2:Y:S02]  /*ae90*/  @!P0 SYNCS.PHASECHK.TRANS64 P0, [R0+URZ], R3 ;  /* 0x00000003000085a7 */ /* 0x000ea400080010ff */
[----:B--2---:R-:W-:Y:S05]  /*aea0*/  @!P0 BRA `(.L_x_293) ;  /* 0xfffffffc00f08947 */ /* 0x004fea000383ffff */
[----:B------:R-:W-:Y:S05]  /*aeb0*/  BRA `(.L_x_294) ;  /* 0xffffffac00387947 */ /* 0x000fea000383ffff */
.L_x_120:
[----:B-1----:R-:W-:-:S07]  /*aec0*/  MOV R0, UR4 ;  /* 0x0000000400007c02 */ /* 0x002fce0008000f00 */
.L_x_295:
[----:B-1----:R1:W2:Y:S02]  /*aed0*/  SYNCS.PHASECHK.TRANS64.TRYWAIT P0, [R0+URZ], R2 ;  /* 0x00000002000075a7 */ /* 0x0022a400080011ff */
[----:B--2---:R-:W-:Y:S05]  /*aee0*/  @!P0 NANOSLEEP.SYNCS 0x989680 ;  /* 0x009896800000895d */ /* 0x004fea0003900000 */
[----:B------:R-:W2:Y:S02]  /*aef0*/  @!P0 SYNCS.PHASECHK.TRANS64 P0, [R0+URZ], R2 ;  /* 0x00000002000085a7 */ /* 0x000ea400080010ff */
[----:B--2---:R-:W-:Y:S05]  /*af00*/  @!P0 BRA `(.L_x_295) ;  /* 0xfffffffc00f08947 */ /* 0x004fea000383ffff */
[----:B------:R-:W-:Y:S05]  /*af10*/  BRA `(.L_x_296) ;  /* 0xffffffac00447947 */ /* 0x000fea000383ffff */
.L_x_125:
[----:B--2---:R2:W3:Y:S02]  /*af20*/  SYNCS.PHASECHK.TRANS64.TRYWAIT P0, [R8+URZ+0x390], R0 ;  /* 0x00039000080075a7 */ /* 0x0044e400080011ff */
[----:B---3--:R-:W-:Y:S05]  /*af30*/  @!P0 NANOSLEEP.SYNCS 0x989680 ;  /* 0x009896800000895d */ /* 0x008fea0003900000 */
[----:B------:R-:W3:Y:S02]  /*af40*/  @!P0 SYNCS.PHASECHK.TRANS64 P0, [R8+URZ+0x390], R0 ;  /* 0x00039000080085a7 */ /* 0x000ee400080010ff */
[----:B---3--:R-:W-:Y:S05]  /*af50*/  @!P0 BRA `(.L_x_125) ;  /* 0xfffffffc00f08947 */ /* 0x008fea000383ffff */
[----:B------:R-:W-:Y:S05]  /*af60*/  BRA `(.L_x_297) ;  /* 0xffffffb000687947 */ /* 0x000fea000383ffff */
.L_x_128:
[----:B--2---:R-:W-:Y:S07]  /*af70*/  MOV R0, UR24 ;  /* 0x0000001800007c02 */ /* 0x004fee0008000f00 */
.L_x_298:
[----:B--2---:R2:W3:Y:S02]  /*af80*/  SYNCS.PHASECHK.TRANS64.TRYWAIT P1, [R0+URZ+0x388], R2 ;  /* 0x00038802000075a7 */ /* 0x0044e400080211ff */
[----:B---3--:R-:W-:Y:S05]  /*af90*/  @!P1 NANOSLEEP.SYNCS 0x989680 ;  /* 0x009896800000995d */ /* 0x008fea0003900000 */
[----:B------:R-:W3:Y:S02]  /*afa0*/  @!P1 SYNCS.PHASECHK.TRANS64 P1, [R0+URZ+0x388], R2 ;  /* 0x00038802000095a7 */ /* 0x000ee400080210ff */
[----:B---3--:R-:W-:Y:S05]  /*afb0*/  @!P1 BRA `(.L_x_298) ;  /* 0xfffffffc00f09947 */ /* 0x008fea000383ffff */
[----:B------:R-:W-:Y:S05]  /*afc0*/  BRA `(.L_x_127) ;  /* 0xffffffb400e07947 */ /* 0x000fea000383ffff */
.L_x_131:
[----:B------:R-:W-:Y:S07]  /*afd0*/  MOV R0, UR4 ;  /* 0x0000000400007c02 */ /* 0x000fee0008000f00 */
.L_x_299:
[----:B--2---:R2:W3:Y:S02]  /*afe0*/  SYNCS.PHASECHK.TRANS64.TRYWAIT P0, [R0+URZ+0x368], R2 ;  /* 0x00036802000075a7 */ /* 0x0044e400080011ff */
[----:B---3--:R-:W-:Y:S05]  /*aff0*/  @!P0 NANOSLEEP.SYNCS 0x989680 ;  /* 0x009896800000895d */ /* 0x008fea0003900000 */
[----:B------:R-:W3:Y:S02]  /*b000*/  @!P0 SYNCS.PHASECHK.TRANS64 P0, [R0+URZ+0x368], R2 ;  /* 0x00036802000085a7 */ /* 0x000ee400080010ff */
[----:B---3--:R-:W-:Y:S05]  /*b010*/  @!P0 BRA `(.L_x_299) ;  /* 0xfffffffc00f08947 */ /* 0x008fea000383ffff */
[----:B------:R-:W-:Y:S05]  /*b020*/  BRA `(.L_x_300) ;  /* 0xffffffb8003c7947 */ /* 0x000fea000383ffff */
.L_x_132:
[----:B------:R-:W-:Y:S07]  /*b030*/  MOV R2, UR5 ;  /* 0x0000000500027c02 */ /* 0x000fee0008000f00 */
.L_x_301:
[----:B--2---:R2:W3:Y:S02]  /*b040*/  SYNCS.PHASECHK.TRANS64.TRYWAIT P0, [R2+URZ+0x368], R0 ;  /* 0x00036800020075a7 */ /* 0x0044e400080011ff */
[----:B---3--:R-:W-:Y:S05]  /*b050*/  @!P0 NANOSLEEP.SYNCS 0x989680 ;  /* 0x009896800000895d */ /* 0x008fea0003900000 */
[----:B------:R-:W3:Y:S02]  /*b060*/  @!P0 SYNCS.PHASECHK.TRANS64 P0, [R2+URZ+0x368], R0 ;  /* 0x00036800020085a7 */ /* 0x000ee400080010ff */
[----:B---3--:R-:W-:Y:S05]  /*b070*/  @!P0 BRA `(.L_x_301) ;  /* 0xfffffffc00f08947 */ /* 0x008fea000383ffff */
[----:B------:R-:W-:Y:S05]  /*b080*/  BRA `(.L_x_302) ;  /* 0xffffffb800a47947 */ /* 0x000fea000383ffff */
.L_x_134:
[----:B------:R-:W-:-:S07]  /*b090*/  MOV R0, UR4 ;  /* 0x0000000400007c02 */ /* 0x000fce0008000f00 */
.L_x_303:
[----:B---3--:R3:W4:Y:S02]  /*b0a0*/  SYNCS.PHASECHK.TRANS64.TRYWAIT P0, [R0+URZ], R2 ;  /* 0x00000002000075a7 */ /* 0x00872400080011ff */
[----:B----4-:R-:W-:Y:S05]  /*b0b0*/  @!P0 NANOSLEEP.SYNCS 0x989680 ;  /* 0x009896800000895d */ /* 0x010fea0003900000 */
[----:B------:R-:W4:Y:S02]  /*b0c0*/  @!P0 SYNCS.PHASECHK.TRANS64 P0, [R0+URZ], R2 ;  /* 0x00000002000085a7 */ /* 0x000f2400080010ff */
[----:B----4-:R-:W-:Y:S05]  /*b0d0*/  @!P0 BRA `(.L_x_303) ;  /* 0xfffffffc00f08947 */ /* 0x010fea000383ffff */
[----:B------:R-:W-:Y:S05]  /*b0e0*/  BRA `(.L_x_304) ;  /* 0xffffffbc00387947 */ /* 0x000fea000383ffff */
.L_x_135:
[----:B------:R-:W-:-:S07]  /*b0f0*/  MOV R0, UR5 ;  /* 0x0000000500007c02 */ /* 0x000fce0008000f00 */
.L_x_305:
[----:B--2---:R2:W3:Y:S02]  /*b100*/  SYNCS.PHASECHK.TRANS64.TRYWAIT P0, [R0+URZ], R2 ;  /* 0x00000002000075a7 */ /* 0x0044e400080011ff */
[----:B---3--:R-:W-:Y:S05]  /*b110*/  @!P0 NANOSLEEP.SYNCS 0x989680 ;  /* 0x009896800000895d */ /* 0x008fea0003900000 */
[----:B------:R-:W3:Y:S02]  /*b120*/  @!P0 SYNCS.PHASECHK.TRANS64 P0, [R0+URZ], R2 ;  /* 0x00000002000085a7 */ /* 0x000ee400080010ff */
[----:B---3--:R-:W-:Y:S05]  /*b130*/  @!P0 BRA `(.L_x_305) ;  /* 0xfffffffc00f08947 */ /* 0x008fea000383ffff */
[----:B------:R-:W-:Y:S05]  /*b140*/  BRA `(.L_x_306) ;  /* 0xffffffbc00447947 */ /* 0x000fea000383ffff */
.L_x_137:
[----:B-1----:R1:W2:Y:S02]  /*b150*/  SYNCS.PHASECHK.TRANS64.TRYWAIT P0, [R0+URZ+0x390], R2 ;  /* 0x00039002000075a7 */ /* 0x0022a400080011ff */
[----:B--2---:R-:W-:Y:S05]  /*b160*/  @!P0 NANOSLEEP.SYNCS 0x989680 ;  /* 0x009896800000895d */ /* 0x004fea0003900000 */
[----:B------:R-:W2:Y:S02]  /*b170*/  @!P0 SYNCS.PHASECHK.TRANS64 P0, [R0+URZ+0x390], R2 ;  /* 0x00039002000085a7 */ /* 0x000ea400080010ff */
[----:B--2---:R-:W-:Y:S05]  /*b180*/  @!P0 BRA `(.L_x_137) ;  /* 0xfffffffc00f08947 */ /* 0x004fea000383ffff */
[----:B------:R-:W-:Y:S05]  /*b190*/  BRA `(.L_x_307) ;  /* 0xffffffc000307947 */ /* 0x000fea000383ffff */
.L_x_147:
[----:B-1----:R1:W3:Y:S02]  /*b1a0*/  SYNCS.PHASECHK.TRANS64.TRYWAIT P1, [R2+URZ+0x350], R4 ;  /* 0x00035004020075a7 */ /* 0x0022e400080211ff */
[----:B---3--:R-:W-:Y:S05]  /*b1b0*/  @!P1 NANOSLEEP.SYNCS 0x989680 ;  /* 0x009896800000995d */ /* 0x008fea0003900000 */
[----:B------:R-:W3:Y:S02]  /*b1c0*/  @!P1 SYNCS.PHASECHK.TRANS64 P1, [R2+URZ+0x350], R4 ;  /* 0x00035004020095a7 */ /* 0x000ee400080210ff */
[----:B---3--:R-:W-:Y:S05]  /*b1d0*/  @!P1 BRA `(.L_x_147) ;  /* 0xfffffffc00f09947 */ /* 0x008fea000383ffff */
[----:B------:R-:W-:Y:S05]  /*b1e0*/  BRA `(.L_x_146) ;  /* 0xffffffcc00a07947 */ /* 0x000fea000383ffff */
.L_x_149:
[----:B-1----:R1:W2:Y:S02]  /*b1f0*/  SYNCS.PHASECHK.TRANS64.TRYWAIT P0, [R27+URZ+0x3b0], R3 ;  /* 0x0003b0031b0075a7 */ /* 0x0022a400080011ff */
[----:B--2---:R-:W-:Y:S05]  /*b200*/  @!P0 NANOSLEEP.SYNCS 0x989680 ;  /* 0x009896800000895d */ /* 0x004fea0003900000 */
[----:B------:R-:W2:Y:S02]  /*b210*/  @!P0 SYNCS.PHASECHK.TRANS64 P0, [R27+URZ+0x3b0], R3 ;  /* 0x0003b0031b0085a7 */ /* 0x000ea400080010ff */
[----:B--2---:R-:W-:Y:S05]  /*b220*/  @!P0 BRA `(.L_x_149) ;  /* 0xfffffffc00f08947 */ /* 0x004fea000383ffff */
[----:B------:R-:W-:Y:S05]  /*b230*/  BRA `(.L_x_148) ;  /* 0xffffffcc00f07947 */ /* 0x000fea000383ffff */
.L_x_160:
[----:B-1----:R1:W2:Y:S02]  /*b240*/  SYNCS.PHASECHK.TRANS64.TRYWAIT P0, [R2+URZ+0x350], R63 ;  /* 0x0003503f020075a7 */ /* 0x0022a400080011ff */
[----:B--2---:R-:W-:Y:S05]  /*b250*/  @!P0 NANOSLEEP.SYNCS 0x989680 ;  /* 0x009896800000895d */ /* 0x004fea0003900000 */
[----:B------:R-:W2:Y:S02]  /*b260*/  @!P0 SYNCS.PHASECHK.TRANS64 P0, [R2+URZ+0x350], R63 ;  /* 0x0003503f020085a7 */ /* 0x000ea400080010ff */
[----:B--2---:R-:W-:Y:S05]  /*b270*/  @!P0 BRA `(.L_x_160) ;  /* 0xfffffffc00f08947 */ /* 0x004fea000383ffff */
[----:B------:R-:W-:Y:S05]  /*b280*/  BRA `(.L_x_159) ;  /* 0xffffffd800047947 */ /* 0x000fea000383ffff */
        .weak           $__internal_0_$__cuda_sm10x_tcgen05_guardrail_trap_col_being_dealloced_not_returned_by_alloc
        .type           $__internal_0_$__cuda_sm10x_tcgen05_guardrail_trap_col_being_dealloced_not_returned_by_alloc,@function
        .size           $__internal_0_$__cuda_sm10x_tcgen05_guardrail_trap_col_being_dealloced_not_returned_by_alloc,($__internal_1_$__cuda_sm10x_tcgen05_guardrail_trap_phase_invalid_during_alloc - $__internal_0_$__cuda_sm10x_tcgen05_guardrail_trap_col_being_dealloced_not_returned_by_alloc)
$__internal_0_$__cuda_sm10x_tcgen05_guardrail_trap_col_being_dealloced_not_returned_by_alloc:
[----:B------:R-:W-:Y:S05]  /*b290*/  BPT.TRAP 0x1 ;  /* 0x000000040000795c */ /* 0x000fea0000300000 */
[----:B------:R-:W-:-:S04]  /*b2a0*/  HFMA2 R3, -RZ, RZ, 0, 0 ;  /* 0x00000000ff037431 */ /* 0x000fc800000001ff */
[----:B------:R-:W-:Y:S05]  /*b2b0*/  RET.REL.NODEC R2 `(_ZN7cutlass13device_kernelINS_4gemm6kernel13GemmUniversalIN4cute5tupleIJiiiiEEENS1_10collective13CollectiveMmaINS1_35MainloopSm100TmaUmmaWarpSpecializedILi53ELi2ELi4ENS5_IJNS4_1CILi2EEENSA_ILi1EEESC_EEEEENS5_IJNSA_ILi64EEESF_NSA_ILi16EEEEEENS_6half_tENS5_IJlSC_lEEESI_SJ_NS4_8TiledMMAINS4_8MMA_AtomIJNS4_20SM100_MMA_F16BF16_SSISI_SI_fLi64ELi64ELNS4_4UMMA5MajorE0ELSO_0ELNSN_7ScaleInE0ELSP_0EEEEEENS4_6LayoutINS5_IJSC_SC_SC_EEENS5_IJNSA_ILi0EEESU_SU_EEEEENS5_IJNS4_10UnderscoreESX_SX_EEEEENS4_13SM90_TMA_LOADENS4_14ComposedLayoutINS4_7SwizzleILi1ELi4ELi3EEENS4_18smem_ptr_flag_bitsILi16EEENSS_INS5_IJNSA_ILi8EEESG_EEENS5_IJSG_SC_EEEEEEEvNS4_8identityENS4_23SM90_TMA_LOAD_MULTICASTES1A_vS1B_EENS_8epilogue10collective18CollectiveEpilogueINS1E_23Sm100TmaWarpSpecializedILi3ELi2ELi16ELb1ELb0EEEJSH_NS5_IJNSS_ISF_SC_EENSS_INSA_ILi32EEESC_EEEEESI_SJ_SI_SJ_NS1E_6fusion15FusionCallbacksIS1I_NS1N_17LinearCombinationISI_fSI_fLNS_15FloatRoundStyleE2EEESH_S1M_JEEENS4_5SM1004TMEM4LOAD26SM100_TMEM_LOAD_16dp256b4xES10_NS11_INS12_ILi2ELi4ELi3EEES15_NSS_INS5_IJS16_S1K_EEENS5_IJS1K_SC_EEEEEEENS4_17SM75_U32x4_LDSM_NENS4_14SM90_TMA_STOREES21_NS4_17SM90_U32x4_STSM_NENS4_39AutoVectorizingCopyWithAssumedAlignmentILi128EEEEEEvvEEEEvNT_6ParamsE) ;  /* 0xffffff4c02507950 */ /* 0x000fea0003c3ffff */
        .weak           $__internal_1_$__cuda_sm10x_tcgen05_guardrail_trap_phase_invalid_during_alloc
        .type           $__internal_1_$__cuda_sm10x_tcgen05_guardrail_trap_phase_invalid_during_alloc,@function
        .size           $__internal_1_$__cuda_sm10x_tcgen05_guardrail_trap_phase_invalid_during_alloc,($__internal_2_$__cuda_sm10x_tcgen05_guardrail_trap_unallocated_columns_being_dealloced - $__internal_1_$__cuda_sm10x_tcgen05_guardrail_trap_phase_invalid_during_alloc)
$__internal_1_$__cuda_sm10x_tcgen05_guardrail_trap_phase_invalid_during_alloc:
[----:B------:R-:W-:Y:S05]  /*b2c0*/  BPT.TRAP 0x1 ;  /* 0x000000040000795c */ /* 0x000fea0000300000 */
[----:B------:R-:W-:-:S04]  /*b2d0*/  MOV R5, 0x0 ;  /* 0x0000000000057802 */ /* 0x000fc80000000f00 */
[----:B------:R-:W-:Y:S05]  /*b2e0*/  RET.REL.NODEC R4 `(_ZN7cutlass13device_kernelINS_4gemm6kernel13GemmUniversalIN4cute5tupleIJiiiiEEENS1_10collective13CollectiveMmaINS1_35MainloopSm100TmaUmmaWarpSpecializedILi53ELi2ELi4ENS5_IJNS4_1CILi2EEENSA_ILi1EEESC_EEEEENS5_IJNSA_ILi64EEESF_NSA_ILi16EEEEEENS_6half_tENS5_IJlSC_lEEESI_SJ_NS4_8TiledMMAINS4_8MMA_AtomIJNS4_20SM100_MMA_F16BF16_SSISI_SI_fLi64ELi64ELNS4_4UMMA5MajorE0ELSO_0ELNSN_7ScaleInE0ELSP_0EEEEEENS4_6LayoutINS5_IJSC_SC_SC_EEENS5_IJNSA_ILi0EEESU_SU_EEEEENS5_IJNS4_10UnderscoreESX_SX_EEEEENS4_13SM90_TMA_LOADENS4_14ComposedLayoutINS4_7SwizzleILi1ELi4ELi3EEENS4_18smem_ptr_flag_bitsILi16EEENSS_INS5_IJNSA_ILi8EEESG_EEENS5_IJSG_SC_EEEEEEEvNS4_8identityENS4_23SM90_TMA_LOAD_MULTICASTES1A_vS1B_EENS_8epilogue10collective18CollectiveEpilogueINS1E_23Sm100TmaWarpSpecializedILi3ELi2ELi16ELb1ELb0EEEJSH_NS5_IJNSS_ISF_SC_EENSS_INSA_ILi32EEESC_EEEEESI_SJ_SI_SJ_NS1E_6fusion15FusionCallbacksIS1I_NS1N_17LinearCombinationISI_fSI_fLNS_15FloatRoundStyleE2EEESH_S1M_JEEENS4_5SM1004TMEM4LOAD26SM100_TMEM_LOAD_16dp256b4xES10_NS11_INS12_ILi2ELi4ELi3EEES15_NSS_INS5_IJS16_S1K_EEENS5_IJS1K_SC_EEEEEEENS4_17SM75_U32x4_LDSM_NENS4_14SM90_TMA_STOREES21_NS4_17SM90_U32x4_STSM_NENS4_39AutoVectorizingCopyWithAssumedAlignmentILi128EEEEEEvvEEEEvNT_6ParamsE) ;  /* 0xffffff4c04447950 */ /* 0x000fea0003c3ffff */
        .weak           $__internal_2_$__cuda_sm10x_tcgen05_guardrail_trap_unallocated_columns_being_dealloced
        .type           $__internal_2_$__cuda_sm10x_tcgen05_guardrail_trap_unallocated_columns_being_dealloced,@function
        .size           $__internal_2_$__cuda_sm10x_tcgen05_guardrail_trap_unallocated_columns_being_dealloced,(.L_x_309 - $__internal_2_$__cuda_sm10x_tcgen05_guardrail_trap_unallocated_columns_being_dealloced)
$__internal_2_$__cuda_sm10x_tcgen05_guardrail_trap_unallocated_columns_being_dealloced:
[----:B------:R-:W-:Y:S05]  /*b2f0*/  BPT.TRAP 0x1 ;  /* 0x000000040000795c */ /* 0x000fea0000300000 */
[----:B------:R-:W-:-:S04]  /*b300*/  HFMA2 R3, -RZ, RZ, 0, 0 ;  /* 0x00000000ff037431 */ /* 0x000fc800000001ff */
[----:B------:R-:W-:Y:S05]  /*b310*/  RET.REL.NODEC R2 `(_ZN7cutlass13device_kernelINS_4gemm6kernel13GemmUniversalIN4cute5tupleIJiiiiEEENS1_10collective13CollectiveMmaINS1_35MainloopSm100TmaUmmaWarpSpecializedILi53ELi2ELi4ENS5_IJNS4_1CILi2EEENSA_ILi1EEESC_EEEEENS5_IJNSA_ILi64EEESF_NSA_ILi16EEEEEENS_6half_tENS5_IJlSC_lEEESI_SJ_NS4_8TiledMMAINS4_8MMA_AtomIJNS4_20SM100_MMA_F16BF16_SSISI_SI_fLi64ELi64ELNS4_4UMMA5MajorE0ELSO_0ELNSN_7ScaleInE0ELSP_0EEEEEENS4_6LayoutINS5_IJSC_SC_SC_EEENS5_IJNSA_ILi0EEESU_SU_EEEEENS5_IJNS4_10UnderscoreESX_SX_EEEEENS4_13SM90_TMA_LOADENS4_14ComposedLayoutINS4_7SwizzleILi1ELi4ELi3EEENS4_18smem_ptr_flag_bitsILi16EEENSS_INS5_IJNSA_ILi8EEESG_EEENS5_IJSG_SC_EEEEEEEvNS4_8identityENS4_23SM90_TMA_LOAD_MULTICASTES1A_vS1B_EENS_8epilogue10collective18CollectiveEpilogueINS1E_23Sm100TmaWarpSpecializedILi3ELi2ELi16ELb1ELb0EEEJSH_NS5_IJNSS_ISF_SC_EENSS_INSA_ILi32EEESC_EEEEESI_SJ_SI_SJ_NS1E_6fusion15FusionCallbacksIS1I_NS1N_17LinearCombinationISI_fSI_fLNS_15FloatRoundStyleE2EEESH_S1M_JEEENS4_5SM1004TMEM4LOAD26SM100_TMEM_LOAD_16dp256b4xES10_NS11_INS12_ILi2ELi4ELi3EEES15_NSS_INS5_IJS16_S1K_EEENS5_IJS1K_SC_EEEEEEENS4_17SM75_U32x4_LDSM_NENS4_14SM90_TMA_STOREES21_NS4_17SM90_U32x4_STSM_NENS4_39AutoVectorizingCopyWithAssumedAlignmentILi128EEEEEEvvEEEEvNT_6ParamsE) ;  /* 0xffffff4c02387950 */ /* 0x000fea0003c3ffff */
.L_x_308:
[----:B------:R-:W-:-:S00]  /*b320*/  BRA `(.L_x_308) ;  /* 0xfffffffc00fc7947 */ /* 0x000fc0000383ffff */
[----:B------:R-:W-:-:S00]  /*b330*/  NOP ;  /* 0x0000000000007918 */ /* 0x000fc00000000000 */
        /* <DEDUP_REMOVED lines=12> */
.L_x_309:


//--------------------- .nv.global.init           --------------------------
	.section	.nv.global.init,"aw",@progbits
.nv.global.init:
	.type		$str$27,@object
	.size		$str$27,($str$28 - $str$27)
$str$27:
        /*0000*/ 	.byte	0x28, 0x61, 0x64, 0x64, 0x72, 0x65, 0x73, 0x73, 0x20, 0x26, 0x20, 0x6d, 0x61, 0x73, 0x6b, 0x29
        /*0010*/ 	.byte	0x20, 0x3d, 0x3d, 0x20, 0x30, 0x00
	.type		$str$28,@object
	.size		$str$28,($str$26 - $str$28)
$str$28:
        /*0016*/ 	.byte	0x2f, 0x74, 0x6d, 0x70, 0x2f, 0x63, 0x75, 0x74, 0x6c, 0x61, 0x73, 0x73, 0x5f, 0x73, 0x77, 0x65
        /*0026*/ 	.byte	0x65, 0x70, 0x5f, 0x73, 0x72, 0x63, 0x2f, 0x69, 0x6e, 0x63, 0x6c, 0x75, 0x64, 0x65, 0x2f, 0x63
        /*0036*/ 	.byte	0x75, 0x74, 0x65, 0x2f, 0x70, 0x6f, 0x69, 0x6e, 0x74, 0x65, 0x72, 0x5f, 0x66, 0x6c, 0x61, 0x67
        /*0046*/ 	.byte	0x67, 0x65, 0x64, 0x2e, 0x68, 0x70, 0x70, 0x00
	.type		$str$26,@object
	.size		$str$26,($str$25 - $str$26)
$str$26:
        /*004e*/ 	.byte	0x2f, 0x74, 0x6d, 0x70, 0x2f, 0x63, 0x75, 0x74, 0x6c, 0x61, 0x73, 0x73, 0x5f, 0x73, 0x77, 0x65
        /*005e*/ 	.byte	0x65, 0x70, 0x5f, 0x73, 0x72, 0x63, 0x2f, 0x69, 0x6e, 0x63, 0x6c, 0x75, 0x64, 0x65, 0x2f, 0x63
        /*006e*/ 	.byte	0x75, 0x74, 0x65, 0x2f, 0x61, 0x74, 0x6f, 0x6d, 0x2f, 0x63, 0x6f, 0x70, 0x79, 0x5f, 0x74, 0x72
        /*007e*/ 	.byte	0x61, 0x69, 0x74, 0x73, 0x5f, 0x73, 0x6d, 0x31, 0x30, 0x30, 0x2e, 0x68, 0x70, 0x70, 0x00
	.type		$str$25,@object
	.size		$str$25,(__unnamed_1 - $str$25)
$str$25:
        /*008d*/ 	.byte	0x28, 0x28, 0x75, 0x69, 0x6e, 0x74, 0x33, 0x32, 0x5f, 0x74, 0x28, 0x74, 0x68, 0x72, 0x65, 0x61
        /*009d*/ 	.byte	0x64, 0x49, 0x64, 0x78, 0x2e, 0x78, 0x29, 0x20, 0x2f, 0x20, 0x33, 0x32, 0x29, 0x20, 0x25, 0x20
        /*00ad*/ 	.byte	0x34, 0x29, 0x20, 0x3d, 0x3d, 0x20, 0x28, 0x28, 0x28, 0x74, 0x6d, 0x65, 0x6d, 0x5f, 0x61, 0x64
        /*00bd*/ 	.byte	0x64, 0x72, 0x20, 0x3e, 0x3e, 0x20, 0x31, 0x36, 0x29, 0x20, 0x2f, 0x20, 0x33, 0x32, 0x29, 0x20
        /*00cd*/ 	.byte	0x25, 0x20, 0x34, 0x29, 0x00
	.type		__unnamed_1,@object
	.size		__unnamed_1,(__unnamed_2 - __unnamed_1)
__unnamed_1:
        /*00d2*/ 	.byte	0x61, 0x75, 0x74, 0x6f, 0x20, 0x63, 0x75, 0x74, 0x65, 0x3a, 0x3a, 0x61, 0x73, 0x5f, 0x70, 0x6f
        /* <DEDUP_REMOVED lines=24> */
        /*0262*/ 	.byte	0x3e, 0x3e, 0x3e, 0x5d, 0x00
	.type		__unnamed_2,@object
	.size		__unnamed_2,(.L_2 - __unnamed_2)
__unnamed_2:
        /* <DEDUP_REMOVED lines=46> */
.L_2:


//--------------------- .nv.shared._ZN7cutlass13device_kernelINS_4gemm6kernel13GemmUniversalIN4cute5tupleIJiiiiEEENS1_10collective13CollectiveMmaINS1_35MainloopSm100TmaUmmaWarpSpecializedILi53ELi2ELi4ENS5_IJNS4_1CILi2EEENSA_ILi1EEESC_EEEEENS5_IJNSA_ILi64EEESF_NSA_ILi16EEEEEENS_6half_tENS5_IJlSC_lEEESI_SJ_NS4_8TiledMMAINS4_8MMA_AtomIJNS4_20SM100_MMA_F16BF16_SSISI_SI_fLi64ELi64ELNS4_4UMMA5MajorE0ELSO_0ELNSN_7ScaleInE0ELSP_0EEEEEENS4_6LayoutINS5_IJSC_SC_SC_EEENS5_IJNSA_ILi0EEESU_SU_EEEEENS5_IJNS4_10UnderscoreESX_SX_EEEEENS4_13SM90_TMA_LOADENS4_14ComposedLayoutINS4_7SwizzleILi1ELi4ELi3EEENS4_18smem_ptr_flag_bitsILi16EEENSS_INS5_IJNSA_ILi8EEESG_EEENS5_IJSG_SC_EEEEEEEvNS4_8identityENS4_23SM90_TMA_LOAD_MULTICASTES1A_vS1B_EENS_8epilogue10collective18CollectiveEpilogueINS1E_23Sm100TmaWarpSpecializedILi3ELi2ELi16ELb1ELb0EEEJSH_NS5_IJNSS_ISF_SC_EENSS_INSA_ILi32EEESC_EEEEESI_SJ_SI_SJ_NS1E_6fusion15FusionCallbacksIS1I_NS1N_17LinearCombinationISI_fSI_fLNS_15FloatRoundStyleE2EEESH_S1M_JEEENS4_5SM1004TMEM4LOAD26SM100_TMEM_LOAD_16dp256b4xES10_NS11_INS12_ILi2ELi4ELi3EEES15_NSS_INS5_IJS16_S1K_EEENS5_IJS1K_SC_EEEEEEENS4_17SM75_U32x4_LDSM_NENS4_14SM90_TMA_STOREES21_NS4_17SM90_U32x4_STSM_NENS4_39AutoVectorizingCopyWithAssumedAlignmentILi128EEEEEEvvEEEEvNT_6ParamsE --------------------------
	.section	.nv.shared._ZN7cutlass13device_kernelINS_4gemm6kernel13GemmUniversalIN4cute5tupleIJiiiiEEENS1_10collective13CollectiveMmaINS1_35MainloopSm100TmaUmmaWarpSpecializedILi53ELi2ELi4ENS5_IJNS4_1CILi2EEENSA_ILi1EEESC_EEEEENS5_IJNSA_ILi64EEESF_NSA_ILi16EEEEEENS_6half_tENS5_IJlSC_lEEESI_SJ_NS4_8TiledMMAINS4_8MMA_AtomIJNS4_20SM100_MMA_F16BF16_SSISI_SI_fLi64ELi64ELNS4_4UMMA5MajorE0ELSO_0ELNSN_7ScaleInE0ELSP_0EEEEEENS4_6LayoutINS5_IJSC_SC_SC_EEENS5_IJNSA_ILi0EEESU_SU_EEEEENS5_IJNS4_10UnderscoreESX_SX_EEEEENS4_13SM90_TMA_LOADENS4_14ComposedLayoutINS4_7SwizzleILi1ELi4ELi3EEENS4_18smem_ptr_flag_bitsILi16EEENSS_INS5_IJNSA_ILi8EEESG_EEENS5_IJSG_SC_EEEEEEEvNS4_8identityENS4_23SM90_TMA_LOAD_MULTICASTES1A_vS1B_EENS_8epilogue10collective18CollectiveEpilogueINS1E_23Sm100TmaWarpSpecializedILi3ELi2ELi16ELb1ELb0EEEJSH_NS5_IJNSS_ISF_SC_EENSS_INSA_ILi32EEESC_EEEEESI_SJ_SI_SJ_NS1E_6fusion15FusionCallbacksIS1I_NS1N_17LinearCombinationISI_fSI_fLNS_15FloatRoundStyleE2EEESH_S1M_JEEENS4_5SM1004TMEM4LOAD26SM100_TMEM_LOAD_16dp256b4xES10_NS11_INS12_ILi2ELi4ELi3EEES15_NSS_INS5_IJS16_S1K_EEENS5_IJS1K_SC_EEEEEEENS4_17SM75_U32x4_LDSM_NENS4_14SM90_TMA_STOREES21_NS4_17SM90_U32x4_STSM_NENS4_39AutoVectorizingCopyWithAssumedAlignmentILi128EEEEEEvvEEEEvNT_6ParamsE,"aw",@nobits
	.sectionflags	@""
	.align	16
	.zero		1024


//--------------------- .nv.shared.reserved.0     --------------------------
	.section	.nv.shared.reserved.0,"aw",@nobits
	.weak		__nv_reservedSMEM_offset_0_alias
	.size		__nv_reservedSMEM_offset_0_alias, 0, 64
	.other		__nv_reservedSMEM_offset_0_alias,@"STO_CUDA_RESERVED_SHARED STV_DEFAULT"
__nv_reservedSMEM_offset_0_alias:
	.zero		0
.nv.shared.reserved.0:
	.zero		64
	.weak		__nv_reservedSMEM_tcgen05_partition
	.type		__nv_reservedSMEM_tcgen05_partition,@object
	.size		__nv_reservedSMEM_tcgen05_partition,(.L_0 - __nv_reservedSMEM_tcgen05_partition)
__nv_reservedSMEM_tcgen05_partition:
	.zero		32
.L_0:


//--------------------- .nv.global                --------------------------
	.section	.nv.global,"aw",@nobits
.nv.global:
	.type		_ZN39_INTERNAL_233106d9_4_k_cu_7bb97611_62224cute1_E,@object
	.size		_ZN39_INTERNAL_233106d9_4_k_cu_7bb97611_62224cute1_E,(_ZN39_INTERNAL_233106d9_4_k_cu_7bb97611_62224cuda3std3__45__cpo6cbeginE - _ZN39_INTERNAL_233106d9_4_k_cu_7bb97611_62224cute1_E)
_ZN39_INTERNAL_233106d9_4_k_cu_7bb97611_62224cute1_E:
	.zero		1
	.type		_ZN39_INTERNAL_233106d9_4_k_cu_7bb97611_62224cuda3std3__45__cpo6cbeginE,@object
	.size		_ZN39_INTERNAL_233106d9_4_k_cu_7bb97611_62224cuda3std3__45__cpo6cbeginE,(_ZN39_INTERNAL_233106d9_4_k_cu_7bb97611_62224cuda3std3__48in_placeE - _ZN39_INTERNAL_233106d9_4_k_cu_7bb97611_62224cuda3std3__45__cpo6cbeginE)
_ZN39_INTERNAL_233106d9_4_k_cu_7bb97611_62224cuda3std3__45__cpo6cbeginE:
	.zero		1
	.type		_ZN39_INTERNAL_233106d9_4_k_cu_7bb97611_62224cuda3std3__48in_placeE,@object
	.size		_ZN39_INTERNAL_233106d9_4_k_cu_7bb97611_62224cuda3std3__48in_placeE,(_ZN39_INTERNAL_233106d9_4_k_cu_7bb97611_62224cuda3std6ranges3__45__cpo9iter_moveE - _ZN39_INTERNAL_233106d9_4_k_cu_7bb97611_62224cuda3std3__48in_placeE)
_ZN39_INTERNAL_233106d9_4_k_cu_7bb97611_62224cuda3std3__48in_placeE:
	.zero		1
	.type		_ZN39_INTERNAL_233106d9_4_k_cu_7bb97611_62224cuda3std6ranges3__45__cpo9iter_moveE,@object
	.size		_ZN39_INTERNAL_233106d9_4_k_cu_7bb97611_62224cuda3std6ranges3__45__cpo9iter_moveE,(_ZN39_INTERNAL_233106d9_4_k_cu_7bb97611_62224cuda3std3__45__cpo5beginE - _ZN39_INTERNAL_233106d9_4_k_cu_7bb97611_62224cuda3std6ranges3__45__cpo9iter_moveE)
_ZN39_INTERNAL_233106d9_4_k_cu_7bb97611_62224cuda3std6ranges3__45__cpo9iter_moveE:
	.zero		1
	.type		_ZN39_INTERNAL_233106d9_4_k_cu_7bb97611_62224cuda3std3__45__cpo5beginE,@object
	.size		_ZN39_INTERNAL_233106d9_4_k_cu_7bb97611_62224cuda3std3__45__cpo5beginE,(_ZN39_INTERNAL_233106d9_4_k_cu_7bb97611_62224cuda3std3__441_GLOBAL__N__233106d9_4_k_cu_7bb97611_62226ignoreE - _ZN39_INTERNAL_233106d9_4_k_cu_7bb97611_62224cuda3std3__45__cpo5beginE)
_ZN39_INTERNAL_233106d9_4_k_cu_7bb97611_62224cuda3std3__45__cpo5beginE:
	.zero		1
	.type		_ZN39_INTERNAL_233106d9_4_k_cu_7bb97611_62224cuda3std3__441_GLOBAL__N__233106d9_4_k_cu_7bb97611_62226ignoreE,@object
	.size		_ZN39_INTERNAL_233106d9_4_k_cu_7bb97611_62224cuda3std3__441_GLOBAL__N__233106d9_4_k_cu_7bb97611_62226ignoreE,(_ZN39_INTERNAL_233106d9_4_k_cu_7bb97611_62224cute7productE - _ZN39_INTERNAL_233106d9_4_k_cu_7bb97611_62224cuda3std3__441_GLOBAL__N__233106d9_4_k_cu_7bb97611_62226ignoreE)
_ZN39_INTERNAL_233106d9_4_k_cu_7bb97611_62224cuda3std3__441_GLOBAL__N__233106d9_4_k_cu_7bb97611_62226ignoreE:
	.zero		1
	.type		_ZN39_INTERNAL_233106d9_4_k_cu_7bb97611_62224cute7productE,@object
	.size		_ZN39_INTERNAL_233106d9_4_k_cu_7bb97611_62224cute7productE,(_ZN39_INTERNAL_233106d9_4_k_cu_7bb97611_62224cuda3std3__45__cpo3endE - _ZN39_INTERNAL_233106d9_4_k_cu_7bb97611_62224cute7productE)
_ZN39_INTERNAL_233106d9_4_k_cu_7bb97611_62224cute7productE:
	.zero		1
	.type		_ZN39_INTERNAL_233106d9_4_k_cu_7bb97611_62224cuda3std3__45__cpo3endE,@object
	.size		_ZN39_INTERNAL_233106d9_4_k_cu_7bb97611_62224cuda3std3__45__cpo3endE,(_ZN39_INTERNAL_233106d9_4_k_cu_7bb97611_62224cuda3std3__419piecewise_constructE - _ZN39_INTERNAL_233106d9_4_k_cu_7bb97611_62224cuda3std3__45__cpo3endE)
_ZN39_INTERNAL_233106d9_4_k_cu_7bb97611_62224cuda3std3__45__cpo3endE:
	.zero		1
	.type		_ZN39_INTERNAL_233106d9_4_k_cu_7bb97611_62224cuda3std3__419piecewise_constructE,@object
	.size		_ZN39_INTERNAL_233106d9_4_k_cu_7bb97611_62224cuda3std3__419piecewise_constructE,(_ZN39_INTERNAL_233106d9_4_k_cu_7bb97611_62224cuda3std3__45__cpo4cendE - _ZN39_INTERNAL_233106d9_4_k_cu_7bb97611_62224cuda3std3__419piecewise_constructE)
_ZN39_INTERNAL_233106d9_4_k_cu_7bb97611_62224cuda3std3__419piecewise_constructE:
	.zero		1
	.type		_ZN39_INTERNAL_233106d9_4_k_cu_7bb97611_62224cuda3std3__45__cpo4cendE,@object
	.size		_ZN39_INTERNAL_233106d9_4_k_cu_7bb97611_62224cuda3std3__45__cpo4cendE,(_ZN39_INTERNAL_233106d9_4_k_cu_7bb97611_62224cuda3std6ranges3__45__cpo4swapE - _ZN39_INTERNAL_233106d9_4_k_cu_7bb97611_62224cuda3std3__45__cpo4cendE)
_ZN39_INTERNAL_233106d9_4_k_cu_7bb97611_62224cuda3std3__45__cpo4cendE:
	.zero		1
	.type		_ZN39_INTERNAL_233106d9_4_k_cu_7bb97611_62224cuda3std6ranges3__45__cpo4swapE,@object
	.size		_ZN39_INTERNAL_233106d9_4_k_cu_7bb97611_62224cuda3std6ranges3__45__cpo4swapE,(.L_10 - _ZN39_INTERNAL_233106d9_4_k_cu_7bb97611_62224cuda3std6ranges3__45__cpo4swapE)
_ZN39_INTERNAL_233106d9_4_k_cu_7bb97611_62224cuda3std6ranges3__45__cpo4swapE:
	.zero		1
.L_10:


//--------------------- .nv.constant0._ZN7cutlass13device_kernelINS_4gemm6kernel13GemmUniversalIN4cute5tupleIJiiiiEEENS1_10collective13CollectiveMmaINS1_35MainloopSm100TmaUmmaWarpSpecializedILi53ELi2ELi4ENS5_IJNS4_1CILi2EEENSA_ILi1EEESC_EEEEENS5_IJNSA_ILi64EEESF_NSA_ILi16EEEEEENS_6half_tENS5_IJlSC_lEEESI_SJ_NS4_8TiledMMAINS4_8MMA_AtomIJNS4_20SM100_MMA_F16BF16_SSISI_SI_fLi64ELi64ELNS4_4UMMA5MajorE0ELSO_0ELNSN_7ScaleInE0ELSP_0EEEEEENS4_6LayoutINS5_IJSC_SC_SC_EEENS5_IJNSA_ILi0EEESU_SU_EEEEENS5_IJNS4_10UnderscoreESX_SX_EEEEENS4_13SM90_TMA_LOADENS4_14ComposedLayoutINS4_7SwizzleILi1ELi4ELi3EEENS4_18smem_ptr_flag_bitsILi16EEENSS_INS5_IJNSA_ILi8EEESG_EEENS5_IJSG_SC_EEEEEEEvNS4_8identityENS4_23SM90_TMA_LOAD_MULTICASTES1A_vS1B_EENS_8epilogue10collective18CollectiveEpilogueINS1E_23Sm100TmaWarpSpecializedILi3ELi2ELi16ELb1ELb0EEEJSH_NS5_IJNSS_ISF_SC_EENSS_INSA_ILi32EEESC_EEEEESI_SJ_SI_SJ_NS1E_6fusion15FusionCallbacksIS1I_NS1N_17LinearCombinationISI_fSI_fLNS_15FloatRoundStyleE2EEESH_S1M_JEEENS4_5SM1004TMEM4LOAD26SM100_TMEM_LOAD_16dp256b4xES10_NS11_INS12_ILi2ELi4ELi3EEES15_NSS_INS5_IJS16_S1K_EEENS5_IJS1K_SC_EEEEEEENS4_17SM75_U32x4_LDSM_NENS4_14SM90_TMA_STOREES21_NS4_17SM90_U32x4_STSM_NENS4_39AutoVectorizingCopyWithAssumedAlignmentILi128EEEEEEvvEEEEvNT_6ParamsE --------------------------
	.section	.nv.constant0._ZN7cutlass13device_kernelINS_4gemm6kernel13GemmUniversalIN4cute5tupleIJiiiiEEENS1_10collective13CollectiveMmaINS1_35MainloopSm100TmaUmmaWarpSpecializedILi53ELi2ELi4ENS5_IJNS4_1CILi2EEENSA_ILi1EEESC_EEEEENS5_IJNSA_ILi64EEESF_NSA_ILi16EEEEEENS_6half_tENS5_IJlSC_lEEESI_SJ_NS4_8TiledMMAINS4_8MMA_AtomIJNS4_20SM100_MMA_F16BF16_SSISI_SI_fLi64ELi64ELNS4_4UMMA5MajorE0ELSO_0ELNSN_7ScaleInE0ELSP_0EEEEEENS4_6LayoutINS5_IJSC_SC_SC_EEENS5_IJNSA_ILi0EEESU_SU_EEEEENS5_IJNS4_10UnderscoreESX_SX_EEEEENS4_13SM90_TMA_LOADENS4_14ComposedLayoutINS4_7SwizzleILi1ELi4ELi3EEENS4_18smem_ptr_flag_bitsILi16EEENSS_INS5_IJNSA_ILi8EEESG_EEENS5_IJSG_SC_EEEEEEEvNS4_8identityENS4_23SM90_TMA_LOAD_MULTICASTES1A_vS1B_EENS_8epilogue10collective18CollectiveEpilogueINS1E_23Sm100TmaWarpSpecializedILi3ELi2ELi16ELb1ELb0EEEJSH_NS5_IJNSS_ISF_SC_EENSS_INSA_ILi32EEESC_EEEEESI_SJ_SI_SJ_NS1E_6fusion15FusionCallbacksIS1I_NS1N_17LinearCombinationISI_fSI_fLNS_15FloatRoundStyleE2EEESH_S1M_JEEENS4_5SM1004TMEM4LOAD26SM100_TMEM_LOAD_16dp256b4xES10_NS11_INS12_ILi2ELi4ELi3EEES15_NSS_INS5_IJS16_S1K_EEENS5_IJS1K_SC_EEEEEEENS4_17SM75_U32x4_LDSM_NENS4_14SM90_TMA_STOREES21_NS4_17SM90_U32x4_STSM_NENS4_39AutoVectorizingCopyWithAssumedAlignmentILi128EEEEEEvvEEEEvNT_6ParamsE,"a",@progbits
	.sectionflags	@""
	.align	4
.nv.constant0._ZN7cutlass13device_kernelINS_4gemm6kernel13GemmUniversalIN4cute5tupleIJiiiiEEENS1_10collective13CollectiveMmaINS1_35MainloopSm100TmaUmmaWarpSpecializedILi53ELi2ELi4ENS5_IJNS4_1CILi2EEENSA_ILi1EEESC_EEEEENS5_IJNSA_ILi64EEESF_NSA_ILi16EEEEEENS_6half_tENS5_IJlSC_lEEESI_SJ_NS4_8TiledMMAINS4_8MMA_AtomIJNS4_20SM100_MMA_F16BF16_SSISI_SI_fLi64ELi64ELNS4_4UMMA5MajorE0ELSO_0ELNSN_7ScaleInE0ELSP_0EEEEEENS4_6LayoutINS5_IJSC_SC_SC_EEENS5_IJNSA_ILi0EEESU_SU_EEEEENS5_IJNS4_10UnderscoreESX_SX_EEEEENS4_13SM90_TMA_LOADENS4_14ComposedLayoutINS4_7SwizzleILi1ELi4ELi3EEENS4_18smem_ptr_flag_bitsILi16EEENSS_INS5_IJNSA_ILi8EEESG_EEENS5_IJSG_SC_EEEEEEEvNS4_8identityENS4_23SM90_TMA_LOAD_MULTICASTES1A_vS1B_EENS_8epilogue10collective18CollectiveEpilogueINS1E_23Sm100TmaWarpSpecializedILi3ELi2ELi16ELb1ELb0EEEJSH_NS5_IJNSS_ISF_SC_EENSS_INSA_ILi32EEESC_EEEEESI_SJ_SI_SJ_NS1E_6fusion15FusionCallbacksIS1I_NS1N_17LinearCombinationISI_fSI_fLNS_15FloatRoundStyleE2EEESH_S1M_JEEENS4_5SM1004TMEM4LOAD26SM100_TMEM_LOAD_16dp256b4xES10_NS11_INS12_ILi2ELi4ELi3EEES15_NSS_INS5_IJS16_S1K_EEENS5_IJS1K_SC_EEEEEEENS4_17SM75_U32x4_LDSM_NENS4_14SM90_TMA_STOREES21_NS4_17SM90_U32x4_STSM_NENS4_39AutoVectorizingCopyWithAssumedAlignmentILi128EEEEEEvvEEEEvNT_6ParamsE:
	.zero		2944


//--------------------- SYMBOLS --------------------------

	.type		.nv.reservedSmem.offset0,@object
	.size		.nv.reservedSmem.offset0,0x4
	.type		.nv.reservedSmem.cap,@object
	.size		.nv.reservedSmem.cap,0x4
	.type		__assertfail,@function
